//
// Generated by NVIDIA NVVM Compiler
//
// Compiler Build ID: CL-36424714
// Cuda compilation tools, release 13.0, V13.0.88
// Based on NVVM 20.0.0
//

.version 9.0
.target sm_100
.address_size 64

	// .globl	sma_exclusive_prefix_f64

.visible .entry sma_exclusive_prefix_f64(
	.param .u64 .ptr .align 1 sma_exclusive_prefix_f64_param_0,
	.param .u32 sma_exclusive_prefix_f64_param_1,
	.param .u32 sma_exclusive_prefix_f64_param_2,
	.param .u64 .ptr .align 1 sma_exclusive_prefix_f64_param_3
)
{
	.reg .pred 	%p<27>;
	.reg .b32 	%r<35>;
	.reg .b32 	%f<16>;
	.reg .b64 	%rd<26>;
	.reg .b64 	%fd<86>;

	ld.param.u64 	%rd13, [sma_exclusive_prefix_f64_param_0];
	ld.param.u32 	%r18, [sma_exclusive_prefix_f64_param_1];
	ld.param.u32 	%r19, [sma_exclusive_prefix_f64_param_2];
	ld.param.u64 	%rd14, [sma_exclusive_prefix_f64_param_3];
	cvta.to.global.u64 	%rd1, %rd13;
	cvta.to.global.u64 	%rd2, %rd14;
	mov.u32 	%r20, %ctaid.x;
	mov.u32 	%r21, %tid.x;
	or.b32  	%r22, %r20, %r21;
	setp.ne.s32 	%p1, %r22, 0;
	setp.lt.s32 	%p2, %r18, 1;
	or.pred  	%p3, %p1, %p2;
	@%p3 bra 	$L__BB0_42;
	mov.b64 	%rd15, 0;
	st.global.u64 	[%rd2], %rd15;
	add.s32 	%r24, %r18, -1;
	and.b32  	%r1, %r18, 7;
	setp.lt.u32 	%p4, %r24, 7;
	mov.f64 	%fd76, 0d0000000000000000;
	mov.b32 	%r33, 0;
	@%p4 bra 	$L__BB0_20;
	and.b32  	%r33, %r18, 2147483640;
	add.s64 	%rd25, %rd1, 16;
	add.s64 	%rd24, %rd2, 32;
	mov.f64 	%fd76, 0d0000000000000000;
	mov.b32 	%r31, 0;
$L__BB0_3:
	.pragma "nounroll";
	setp.gt.s32 	%p5, %r19, %r31;
	mov.f64 	%fd68, 0d0000000000000000;
	@%p5 bra 	$L__BB0_5;
	ld.global.nc.f32 	%f1, [%rd25+-16];
	cvt.f64.f32 	%fd68, %f1;
$L__BB0_5:
	add.f64 	%fd4, %fd76, %fd68;
	st.global.f64 	[%rd24+-24], %fd4;
	add.s32 	%r4, %r31, 1;
	setp.gt.s32 	%p6, %r19, %r4;
	mov.f64 	%fd69, 0d0000000000000000;
	@%p6 bra 	$L__BB0_7;
	ld.global.nc.f32 	%f2, [%rd25+-12];
	cvt.f64.f32 	%fd69, %f2;
$L__BB0_7:
	add.f64 	%fd7, %fd4, %fd69;
	st.global.f64 	[%rd24+-16], %fd7;
	add.s32 	%r5, %r4, 1;
	setp.gt.s32 	%p7, %r19, %r5;
	mov.f64 	%fd70, 0d0000000000000000;
	@%p7 bra 	$L__BB0_9;
	ld.global.nc.f32 	%f3, [%rd25+-8];
	cvt.f64.f32 	%fd70, %f3;
$L__BB0_9:
	add.f64 	%fd10, %fd7, %fd70;
	st.global.f64 	[%rd24+-8], %fd10;
	add.s32 	%r6, %r5, 1;
	setp.gt.s32 	%p8, %r19, %r6;
	mov.f64 	%fd71, 0d0000000000000000;
	@%p8 bra 	$L__BB0_11;
	ld.global.nc.f32 	%f4, [%rd25+-4];
	cvt.f64.f32 	%fd71, %f4;
$L__BB0_11:
	add.f64 	%fd13, %fd10, %fd71;
	st.global.f64 	[%rd24], %fd13;
	add.s32 	%r7, %r6, 1;
	setp.gt.s32 	%p9, %r19, %r7;
	mov.f64 	%fd72, 0d0000000000000000;
	@%p9 bra 	$L__BB0_13;
	ld.global.nc.f32 	%f5, [%rd25];
	cvt.f64.f32 	%fd72, %f5;
$L__BB0_13:
	add.f64 	%fd16, %fd13, %fd72;
	st.global.f64 	[%rd24+8], %fd16;
	add.s32 	%r8, %r7, 1;
	setp.gt.s32 	%p10, %r19, %r8;
	mov.f64 	%fd73, 0d0000000000000000;
	@%p10 bra 	$L__BB0_15;
	ld.global.nc.f32 	%f6, [%rd25+4];
	cvt.f64.f32 	%fd73, %f6;
$L__BB0_15:
	add.f64 	%fd19, %fd16, %fd73;
	st.global.f64 	[%rd24+16], %fd19;
	add.s32 	%r9, %r8, 1;
	setp.gt.s32 	%p11, %r19, %r9;
	mov.f64 	%fd74, 0d0000000000000000;
	@%p11 bra 	$L__BB0_17;
	ld.global.nc.f32 	%f7, [%rd25+8];
	cvt.f64.f32 	%fd74, %f7;
$L__BB0_17:
	add.f64 	%fd22, %fd19, %fd74;
	st.global.f64 	[%rd24+24], %fd22;
	add.s32 	%r10, %r9, 1;
	setp.gt.s32 	%p12, %r19, %r10;
	mov.f64 	%fd75, 0d0000000000000000;
	@%p12 bra 	$L__BB0_19;
	ld.global.nc.f32 	%f8, [%rd25+12];
	cvt.f64.f32 	%fd75, %f8;
$L__BB0_19:
	add.f64 	%fd76, %fd22, %fd75;
	st.global.f64 	[%rd24+32], %fd76;
	add.s64 	%rd25, %rd25, 32;
	add.s64 	%rd24, %rd24, 64;
	add.s32 	%r31, %r10, 1;
	setp.ne.s32 	%p13, %r31, %r33;
	@%p13 bra 	$L__BB0_3;
$L__BB0_20:
	setp.eq.s32 	%p14, %r1, 0;
	@%p14 bra 	$L__BB0_42;
	and.b32  	%r13, %r18, 3;
	setp.lt.u32 	%p15, %r1, 4;
	@%p15 bra 	$L__BB0_31;
	setp.gt.s32 	%p16, %r19, %r33;
	mul.wide.u32 	%rd16, %r33, 4;
	add.s64 	%rd9, %rd1, %rd16;
	mov.f64 	%fd77, 0d0000000000000000;
	@%p16 bra 	$L__BB0_24;
	ld.global.nc.f32 	%f9, [%rd9];
	cvt.f64.f32 	%fd77, %f9;
$L__BB0_24:
	add.f64 	%fd29, %fd76, %fd77;
	add.s32 	%r26, %r33, 1;
	mul.wide.u32 	%rd17, %r33, 8;
	add.s64 	%rd10, %rd2, %rd17;
	st.global.f64 	[%rd10+8], %fd29;
	setp.gt.s32 	%p17, %r19, %r26;
	mov.f64 	%fd78, 0d0000000000000000;
	@%p17 bra 	$L__BB0_26;
	ld.global.nc.f32 	%f10, [%rd9+4];
	cvt.f64.f32 	%fd78, %f10;
$L__BB0_26:
	add.f64 	%fd32, %fd29, %fd78;
	add.s32 	%r27, %r33, 2;
	st.global.f64 	[%rd10+16], %fd32;
	setp.gt.s32 	%p18, %r19, %r27;
	mov.f64 	%fd79, 0d0000000000000000;
	@%p18 bra 	$L__BB0_28;
	ld.global.nc.f32 	%f11, [%rd9+8];
	cvt.f64.f32 	%fd79, %f11;
$L__BB0_28:
	add.f64 	%fd35, %fd32, %fd79;
	add.s32 	%r28, %r33, 3;
	st.global.f64 	[%rd10+24], %fd35;
	setp.gt.s32 	%p19, %r19, %r28;
	mov.f64 	%fd80, 0d0000000000000000;
	@%p19 bra 	$L__BB0_30;
	ld.global.nc.f32 	%f12, [%rd9+12];
	cvt.f64.f32 	%fd80, %f12;
$L__BB0_30:
	add.f64 	%fd76, %fd35, %fd80;
	add.s32 	%r33, %r33, 4;
	st.global.f64 	[%rd10+32], %fd76;
$L__BB0_31:
	setp.eq.s32 	%p20, %r13, 0;
	@%p20 bra 	$L__BB0_42;
	setp.eq.s32 	%p21, %r13, 1;
	@%p21 bra 	$L__BB0_38;
	setp.gt.s32 	%p22, %r19, %r33;
	mul.wide.u32 	%rd18, %r33, 4;
	add.s64 	%rd11, %rd1, %rd18;
	mov.f64 	%fd82, 0d0000000000000000;
	@%p22 bra 	$L__BB0_35;
	ld.global.nc.f32 	%f13, [%rd11];
	cvt.f64.f32 	%fd82, %f13;
$L__BB0_35:
	add.f64 	%fd42, %fd76, %fd82;
	add.s32 	%r29, %r33, 1;
	mul.wide.u32 	%rd19, %r33, 8;
	add.s64 	%rd12, %rd2, %rd19;
	st.global.f64 	[%rd12+8], %fd42;
	setp.gt.s32 	%p23, %r19, %r29;
	mov.f64 	%fd83, 0d0000000000000000;
	@%p23 bra 	$L__BB0_37;
	ld.global.nc.f32 	%f14, [%rd11+4];
	cvt.f64.f32 	%fd83, %f14;
$L__BB0_37:
	add.f64 	%fd76, %fd42, %fd83;
	add.s32 	%r33, %r33, 2;
	st.global.f64 	[%rd12+16], %fd76;
$L__BB0_38:
	and.b32  	%r30, %r18, 1;
	setp.eq.b32 	%p24, %r30, 1;
	not.pred 	%p25, %p24;
	@%p25 bra 	$L__BB0_42;
	setp.gt.s32 	%p26, %r19, %r33;
	mov.f64 	%fd85, 0d0000000000000000;
	@%p26 bra 	$L__BB0_41;
	mul.wide.u32 	%rd20, %r33, 4;
	add.s64 	%rd21, %rd1, %rd20;
	ld.global.nc.f32 	%f15, [%rd21];
	cvt.f64.f32 	%fd85, %f15;
$L__BB0_41:
	add.f64 	%fd66, %fd76, %fd85;
	mul.wide.u32 	%rd22, %r33, 8;
	add.s64 	%rd23, %rd2, %rd22;
	st.global.f64 	[%rd23+8], %fd66;
$L__BB0_42:
	ret;

}
	// .globl	sma_batch_from_prefix_f64
.visible .entry sma_batch_from_prefix_f64(
	.param .u64 .ptr .align 1 sma_batch_from_prefix_f64_param_0,
	.param .u64 .ptr .align 1 sma_batch_from_prefix_f64_param_1,
	.param .u32 sma_batch_from_prefix_f64_param_2,
	.param .u32 sma_batch_from_prefix_f64_param_3,
	.param .u32 sma_batch_from_prefix_f64_param_4,
	.param .u64 .ptr .align 1 sma_batch_from_prefix_f64_param_5
)
{
	.reg .pred 	%p<24>;
	.reg .b32 	%r<82>;
	.reg .b32 	%f<5>;
	.reg .b64 	%rd<35>;
	.reg .b64 	%fd<7>;

	ld.param.u64 	%rd4, [sma_batch_from_prefix_f64_param_0];
	ld.param.u64 	%rd5, [sma_batch_from_prefix_f64_param_1];
	ld.param.u32 	%r32, [sma_batch_from_prefix_f64_param_2];
	ld.param.u32 	%r34, [sma_batch_from_prefix_f64_param_3];
	ld.param.u32 	%r33, [sma_batch_from_prefix_f64_param_4];
	ld.param.u64 	%rd6, [sma_batch_from_prefix_f64_param_5];
	cvta.to.global.u64 	%rd1, %rd6;
	mov.u32 	%r1, %ctaid.y;
	setp.ge.s32 	%p1, %r1, %r34;
	@%p1 bra 	$L__BB1_23;
	cvta.to.global.u64 	%rd7, %rd5;
	mul.wide.u32 	%rd8, %r1, 4;
	add.s64 	%rd9, %rd7, %rd8;
	ld.global.nc.u32 	%r35, [%rd9];
	cvt.u64.u32 	%rd2, %r35;
	mul.lo.s32 	%r2, %r32, %r1;
	mov.u32 	%r36, %ctaid.x;
	mov.u32 	%r37, %ntid.x;
	mov.u32 	%r38, %tid.x;
	mad.lo.s32 	%r74, %r36, %r37, %r38;
	mov.u32 	%r39, %nctaid.x;
	mul.lo.s32 	%r4, %r39, %r37;
	setp.lt.s32 	%p2, %r32, 1;
	@%p2 bra 	$L__BB1_23;
	setp.gt.u32 	%p3, %r32, %r33;
	@%p3 bra 	$L__BB1_10;
	setp.ge.s32 	%p4, %r74, %r32;
	@%p4 bra 	$L__BB1_23;
	add.s32 	%r40, %r74, %r4;
	max.s32 	%r41, %r32, %r40;
	setp.lt.s32 	%p5, %r40, %r32;
	selp.u32 	%r42, 1, 0, %p5;
	add.s32 	%r43, %r40, %r42;
	sub.s32 	%r44, %r41, %r43;
	div.u32 	%r45, %r44, %r4;
	add.s32 	%r5, %r45, %r42;
	and.b32  	%r46, %r5, 3;
	setp.eq.s32 	%p6, %r46, 3;
	@%p6 bra 	$L__BB1_7;
	add.s32 	%r72, %r74, %r2;
	add.s32 	%r47, %r5, 1;
	and.b32  	%r48, %r47, 3;
	neg.s32 	%r71, %r48;
$L__BB1_6:
	.pragma "nounroll";
	mul.wide.s32 	%rd10, %r72, 4;
	add.s64 	%rd11, %rd1, %rd10;
	mov.b32 	%r49, 2147483647;
	st.global.u32 	[%rd11], %r49;
	add.s32 	%r74, %r74, %r4;
	add.s32 	%r72, %r72, %r4;
	add.s32 	%r71, %r71, 1;
	setp.ne.s32 	%p7, %r71, 0;
	@%p7 bra 	$L__BB1_6;
$L__BB1_7:
	setp.lt.u32 	%p8, %r5, 3;
	@%p8 bra 	$L__BB1_23;
	mul.wide.s32 	%rd14, %r4, 4;
	shl.b32 	%r52, %r4, 2;
$L__BB1_9:
	add.s32 	%r50, %r74, %r2;
	mul.wide.s32 	%rd12, %r50, 4;
	add.s64 	%rd13, %rd1, %rd12;
	mov.b32 	%r51, 2147483647;
	st.global.u32 	[%rd13], %r51;
	add.s64 	%rd15, %rd13, %rd14;
	st.global.u32 	[%rd15], %r51;
	add.s64 	%rd16, %rd15, %rd14;
	st.global.u32 	[%rd16], %r51;
	add.s64 	%rd17, %rd16, %rd14;
	st.global.u32 	[%rd17], %r51;
	add.s32 	%r74, %r52, %r74;
	setp.lt.s32 	%p9, %r74, %r32;
	@%p9 bra 	$L__BB1_9;
	bra.uni 	$L__BB1_23;
$L__BB1_10:
	cvt.u32.u64 	%r53, %rd2;
	setp.gt.s32 	%p10, %r53, 0;
	setp.le.s32 	%p11, %r53, %r32;
	and.pred  	%p12, %p10, %p11;
	sub.s32 	%r54, %r32, %r33;
	setp.ge.s32 	%p13, %r54, %r53;
	and.pred  	%p14, %p12, %p13;
	@%p14 bra 	$L__BB1_18;
	setp.ge.s32 	%p15, %r74, %r32;
	@%p15 bra 	$L__BB1_23;
	add.s32 	%r55, %r74, %r4;
	max.s32 	%r56, %r32, %r55;
	setp.lt.s32 	%p16, %r55, %r32;
	selp.u32 	%r57, 1, 0, %p16;
	add.s32 	%r58, %r55, %r57;
	sub.s32 	%r59, %r56, %r58;
	div.u32 	%r60, %r59, %r4;
	add.s32 	%r17, %r60, %r57;
	and.b32  	%r61, %r17, 3;
	setp.eq.s32 	%p17, %r61, 3;
	@%p17 bra 	$L__BB1_15;
	add.s32 	%r77, %r74, %r2;
	add.s32 	%r62, %r17, 1;
	and.b32  	%r63, %r62, 3;
	neg.s32 	%r76, %r63;
$L__BB1_14:
	.pragma "nounroll";
	mul.wide.s32 	%rd19, %r77, 4;
	add.s64 	%rd20, %rd1, %rd19;
	mov.b32 	%r64, 2147483647;
	st.global.u32 	[%rd20], %r64;
	add.s32 	%r74, %r74, %r4;
	add.s32 	%r77, %r77, %r4;
	add.s32 	%r76, %r76, 1;
	setp.ne.s32 	%p18, %r76, 0;
	@%p18 bra 	$L__BB1_14;
$L__BB1_15:
	setp.lt.u32 	%p19, %r17, 3;
	@%p19 bra 	$L__BB1_23;
	mul.wide.s32 	%rd23, %r4, 4;
	shl.b32 	%r67, %r4, 2;
$L__BB1_17:
	add.s32 	%r65, %r74, %r2;
	mul.wide.s32 	%rd21, %r65, 4;
	add.s64 	%rd22, %rd1, %rd21;
	mov.b32 	%r66, 2147483647;
	st.global.u32 	[%rd22], %r66;
	add.s64 	%rd24, %rd22, %rd23;
	st.global.u32 	[%rd24], %r66;
	add.s64 	%rd25, %rd24, %rd23;
	st.global.u32 	[%rd25], %r66;
	add.s64 	%rd26, %rd25, %rd23;
	st.global.u32 	[%rd26], %r66;
	add.s32 	%r74, %r67, %r74;
	setp.lt.s32 	%p20, %r74, %r32;
	@%p20 bra 	$L__BB1_17;
	bra.uni 	$L__BB1_23;
$L__BB1_18:
	setp.ge.s32 	%p21, %r74, %r32;
	@%p21 bra 	$L__BB1_23;
	cvta.to.global.u64 	%rd3, %rd4;
	cvt.rn.f64.u32 	%fd2, %r53;
	rcp.rn.f64 	%fd1, %fd2;
	add.s32 	%r69, %r33, %r53;
	add.s32 	%r29, %r69, -1;
$L__BB1_20:
	setp.lt.s32 	%p22, %r74, %r29;
	mov.f32 	%f4, 0f7FFFFFFF;
	@%p22 bra 	$L__BB1_22;
	cvt.s64.s32 	%rd27, %r74;
	mul.wide.s32 	%rd28, %r74, 8;
	add.s64 	%rd29, %rd3, %rd28;
	ld.global.nc.f64 	%fd3, [%rd29+8];
	sub.s64 	%rd30, %rd27, %rd2;
	shl.b64 	%rd31, %rd30, 3;
	add.s64 	%rd32, %rd3, %rd31;
	ld.global.nc.f64 	%fd4, [%rd32+8];
	sub.f64 	%fd5, %fd3, %fd4;
	mul.f64 	%fd6, %fd1, %fd5;
	cvt.rn.f32.f64 	%f4, %fd6;
$L__BB1_22:
	add.s32 	%r70, %r74, %r2;
	mul.wide.s32 	%rd33, %r70, 4;
	add.s64 	%rd34, %rd1, %rd33;
	st.global.f32 	[%rd34], %f4;
	add.s32 	%r74, %r74, %r4;
	setp.lt.s32 	%p23, %r74, %r32;
	@%p23 bra 	$L__BB1_20;
$L__BB1_23:
	ret;

}
	// .globl	sma_batch_f32
.visible .entry sma_batch_f32(
	.param .u64 .ptr .align 1 sma_batch_f32_param_0,
	.param .u64 .ptr .align 1 sma_batch_f32_param_1,
	.param .u32 sma_batch_f32_param_2,
	.param .u32 sma_batch_f32_param_3,
	.param .u32 sma_batch_f32_param_4,
	.param .u64 .ptr .align 1 sma_batch_f32_param_5
)
{
	.reg .pred 	%p<59>;
	.reg .b32 	%r<142>;
	.reg .b32 	%f<145>;
	.reg .b64 	%rd<149>;

	ld.param.u64 	%rd68, [sma_batch_f32_param_0];
	ld.param.u64 	%rd66, [sma_batch_f32_param_1];
	ld.param.u32 	%r85, [sma_batch_f32_param_2];
	ld.param.u32 	%r87, [sma_batch_f32_param_3];
	ld.param.u32 	%r86, [sma_batch_f32_param_4];
	ld.param.u64 	%rd67, [sma_batch_f32_param_5];
	cvta.to.global.u64 	%rd1, %rd68;
	mov.u32 	%r88, %ctaid.x;
	mov.u32 	%r89, %ntid.x;
	mov.u32 	%r90, %tid.x;
	mad.lo.s32 	%r1, %r88, %r89, %r90;
	setp.ge.s32 	%p1, %r1, %r87;
	@%p1 bra 	$L__BB2_73;
	cvta.to.global.u64 	%rd69, %rd66;
	cvta.to.global.u64 	%rd2, %rd67;
	mul.wide.s32 	%rd70, %r1, 4;
	add.s64 	%rd71, %rd69, %rd70;
	ld.global.nc.u32 	%r2, [%rd71];
	mul.lo.s32 	%r3, %r85, %r1;
	mul.wide.s32 	%rd72, %r3, 4;
	add.s64 	%rd3, %rd2, %rd72;
	setp.gt.s32 	%p2, %r2, 0;
	setp.le.s32 	%p3, %r2, %r85;
	setp.gt.s32 	%p4, %r86, -1;
	and.pred  	%p5, %p2, %p4;
	and.pred  	%p6, %p5, %p3;
	setp.lt.s32 	%p7, %r86, %r85;
	and.pred  	%p8, %p7, %p6;
	@%p8 bra 	$L__BB2_15;
	setp.lt.s32 	%p50, %r85, 1;
	@%p50 bra 	$L__BB2_73;
	and.b32  	%r4, %r85, 15;
	setp.lt.u32 	%p51, %r85, 16;
	mov.b32 	%r134, 0;
	@%p51 bra 	$L__BB2_6;
	and.b32  	%r134, %r85, 2147483632;
	neg.s32 	%r116, %r134;
	add.s64 	%rd114, %rd72, %rd2;
	add.s64 	%rd122, %rd114, 32;
$L__BB2_5:
	.pragma "nounroll";
	mov.b32 	%r112, 2147483647;
	st.global.u32 	[%rd122+-32], %r112;
	st.global.u32 	[%rd122+-28], %r112;
	st.global.u32 	[%rd122+-24], %r112;
	st.global.u32 	[%rd122+-20], %r112;
	st.global.u32 	[%rd122+-16], %r112;
	st.global.u32 	[%rd122+-12], %r112;
	st.global.u32 	[%rd122+-8], %r112;
	st.global.u32 	[%rd122+-4], %r112;
	st.global.u32 	[%rd122], %r112;
	st.global.u32 	[%rd122+4], %r112;
	st.global.u32 	[%rd122+8], %r112;
	st.global.u32 	[%rd122+12], %r112;
	st.global.u32 	[%rd122+16], %r112;
	st.global.u32 	[%rd122+20], %r112;
	st.global.u32 	[%rd122+24], %r112;
	st.global.u32 	[%rd122+28], %r112;
	add.s32 	%r116, %r116, 16;
	add.s64 	%rd122, %rd122, 64;
	setp.eq.s32 	%p52, %r116, 0;
	@%p52 bra 	$L__BB2_6;
	bra.uni 	$L__BB2_5;
$L__BB2_6:
	setp.eq.s32 	%p53, %r4, 0;
	@%p53 bra 	$L__BB2_73;
	and.b32  	%r61, %r85, 7;
	setp.lt.u32 	%p54, %r4, 8;
	@%p54 bra 	$L__BB2_9;
	mul.wide.u32 	%rd115, %r134, 4;
	add.s64 	%rd116, %rd3, %rd115;
	mov.b32 	%r113, 2147483647;
	st.global.u32 	[%rd116], %r113;
	st.global.u32 	[%rd116+4], %r113;
	st.global.u32 	[%rd116+8], %r113;
	st.global.u32 	[%rd116+12], %r113;
	st.global.u32 	[%rd116+16], %r113;
	st.global.u32 	[%rd116+20], %r113;
	st.global.u32 	[%rd116+24], %r113;
	st.global.u32 	[%rd116+28], %r113;
	add.s32 	%r134, %r134, 8;
$L__BB2_9:
	setp.eq.s32 	%p55, %r61, 0;
	@%p55 bra 	$L__BB2_73;
	and.b32  	%r64, %r85, 3;
	setp.lt.u32 	%p56, %r61, 4;
	@%p56 bra 	$L__BB2_12;
	mul.wide.u32 	%rd117, %r134, 4;
	add.s64 	%rd118, %rd3, %rd117;
	mov.b32 	%r114, 2147483647;
	st.global.u32 	[%rd118], %r114;
	st.global.u32 	[%rd118+4], %r114;
	st.global.u32 	[%rd118+8], %r114;
	st.global.u32 	[%rd118+12], %r114;
	add.s32 	%r134, %r134, 4;
$L__BB2_12:
	setp.eq.s32 	%p57, %r64, 0;
	@%p57 bra 	$L__BB2_73;
	mul.wide.u32 	%rd120, %r134, 4;
	add.s64 	%rd121, %rd72, %rd120;
	add.s64 	%rd139, %rd2, %rd121;
	neg.s32 	%r136, %r64;
$L__BB2_14:
	.pragma "nounroll";
	mov.b32 	%r115, 2147483647;
	st.global.u32 	[%rd139], %r115;
	add.s64 	%rd139, %rd139, 4;
	add.s32 	%r136, %r136, 1;
	setp.eq.s32 	%p58, %r136, 0;
	@%p58 bra 	$L__BB2_73;
	bra.uni 	$L__BB2_14;
$L__BB2_15:
	sub.s32 	%r9, %r85, %r86;
	setp.ge.s32 	%p9, %r9, %r2;
	@%p9 bra 	$L__BB2_29;
	setp.lt.s32 	%p41, %r85, 1;
	@%p41 bra 	$L__BB2_73;
	and.b32  	%r10, %r85, 15;
	setp.lt.u32 	%p42, %r85, 16;
	mov.b32 	%r138, 0;
	@%p42 bra 	$L__BB2_20;
	and.b32  	%r138, %r85, 2147483632;
	neg.s32 	%r117, %r138;
	add.s64 	%rd105, %rd72, %rd2;
	add.s64 	%rd123, %rd105, 32;
$L__BB2_19:
	.pragma "nounroll";
	mov.b32 	%r107, 2147483647;
	st.global.u32 	[%rd123+-32], %r107;
	st.global.u32 	[%rd123+-28], %r107;
	st.global.u32 	[%rd123+-24], %r107;
	st.global.u32 	[%rd123+-20], %r107;
	st.global.u32 	[%rd123+-16], %r107;
	st.global.u32 	[%rd123+-12], %r107;
	st.global.u32 	[%rd123+-8], %r107;
	st.global.u32 	[%rd123+-4], %r107;
	st.global.u32 	[%rd123], %r107;
	st.global.u32 	[%rd123+4], %r107;
	st.global.u32 	[%rd123+8], %r107;
	st.global.u32 	[%rd123+12], %r107;
	st.global.u32 	[%rd123+16], %r107;
	st.global.u32 	[%rd123+20], %r107;
	st.global.u32 	[%rd123+24], %r107;
	st.global.u32 	[%rd123+28], %r107;
	add.s32 	%r117, %r117, 16;
	add.s64 	%rd123, %rd123, 64;
	setp.eq.s32 	%p43, %r117, 0;
	@%p43 bra 	$L__BB2_20;
	bra.uni 	$L__BB2_19;
$L__BB2_20:
	setp.eq.s32 	%p44, %r10, 0;
	@%p44 bra 	$L__BB2_73;
	and.b32  	%r71, %r85, 7;
	setp.lt.u32 	%p45, %r10, 8;
	@%p45 bra 	$L__BB2_23;
	mul.wide.u32 	%rd106, %r138, 4;
	add.s64 	%rd107, %rd3, %rd106;
	mov.b32 	%r108, 2147483647;
	st.global.u32 	[%rd107], %r108;
	st.global.u32 	[%rd107+4], %r108;
	st.global.u32 	[%rd107+8], %r108;
	st.global.u32 	[%rd107+12], %r108;
	st.global.u32 	[%rd107+16], %r108;
	st.global.u32 	[%rd107+20], %r108;
	st.global.u32 	[%rd107+24], %r108;
	st.global.u32 	[%rd107+28], %r108;
	add.s32 	%r138, %r138, 8;
$L__BB2_23:
	setp.eq.s32 	%p46, %r71, 0;
	@%p46 bra 	$L__BB2_73;
	and.b32  	%r74, %r85, 3;
	setp.lt.u32 	%p47, %r71, 4;
	@%p47 bra 	$L__BB2_26;
	mul.wide.u32 	%rd108, %r138, 4;
	add.s64 	%rd109, %rd3, %rd108;
	mov.b32 	%r109, 2147483647;
	st.global.u32 	[%rd109], %r109;
	st.global.u32 	[%rd109+4], %r109;
	st.global.u32 	[%rd109+8], %r109;
	st.global.u32 	[%rd109+12], %r109;
	add.s32 	%r138, %r138, 4;
$L__BB2_26:
	setp.eq.s32 	%p48, %r74, 0;
	@%p48 bra 	$L__BB2_73;
	mul.wide.u32 	%rd111, %r138, 4;
	add.s64 	%rd112, %rd72, %rd111;
	add.s64 	%rd140, %rd2, %rd112;
	neg.s32 	%r140, %r74;
$L__BB2_28:
	.pragma "nounroll";
	mov.b32 	%r110, 2147483647;
	st.global.u32 	[%rd140], %r110;
	add.s64 	%rd140, %rd140, 4;
	add.s32 	%r140, %r140, 1;
	setp.eq.s32 	%p49, %r140, 0;
	@%p49 bra 	$L__BB2_73;
	bra.uni 	$L__BB2_28;
$L__BB2_29:
	add.s32 	%r131, %r2, %r86;
	add.s32 	%r16, %r131, -1;
	cvt.rn.f32.u32 	%f20, %r2;
	rcp.rn.f32 	%f1, %f20;
	setp.lt.s32 	%p10, %r131, 2;
	@%p10 bra 	$L__BB2_42;
	add.s32 	%r92, %r131, -2;
	and.b32  	%r17, %r16, 15;
	setp.lt.u32 	%p11, %r92, 15;
	mov.b32 	%r120, 0;
	@%p11 bra 	$L__BB2_33;
	and.b32  	%r120, %r16, -16;
	neg.s32 	%r118, %r120;
	add.s64 	%rd74, %rd72, %rd2;
	add.s64 	%rd124, %rd74, 32;
$L__BB2_32:
	.pragma "nounroll";
	mov.b32 	%r93, 2147483647;
	st.global.u32 	[%rd124+-32], %r93;
	st.global.u32 	[%rd124+-28], %r93;
	st.global.u32 	[%rd124+-24], %r93;
	st.global.u32 	[%rd124+-20], %r93;
	st.global.u32 	[%rd124+-16], %r93;
	st.global.u32 	[%rd124+-12], %r93;
	st.global.u32 	[%rd124+-8], %r93;
	st.global.u32 	[%rd124+-4], %r93;
	st.global.u32 	[%rd124], %r93;
	st.global.u32 	[%rd124+4], %r93;
	st.global.u32 	[%rd124+8], %r93;
	st.global.u32 	[%rd124+12], %r93;
	st.global.u32 	[%rd124+16], %r93;
	st.global.u32 	[%rd124+20], %r93;
	st.global.u32 	[%rd124+24], %r93;
	st.global.u32 	[%rd124+28], %r93;
	add.s32 	%r118, %r118, 16;
	add.s64 	%rd124, %rd124, 64;
	setp.ne.s32 	%p12, %r118, 0;
	@%p12 bra 	$L__BB2_32;
$L__BB2_33:
	setp.eq.s32 	%p13, %r17, 0;
	@%p13 bra 	$L__BB2_42;
	and.b32  	%r23, %r16, 7;
	setp.lt.u32 	%p14, %r17, 8;
	@%p14 bra 	$L__BB2_36;
	mul.wide.u32 	%rd75, %r120, 4;
	add.s64 	%rd76, %rd3, %rd75;
	mov.b32 	%r94, 2147483647;
	st.global.u32 	[%rd76], %r94;
	st.global.u32 	[%rd76+4], %r94;
	st.global.u32 	[%rd76+8], %r94;
	st.global.u32 	[%rd76+12], %r94;
	st.global.u32 	[%rd76+16], %r94;
	st.global.u32 	[%rd76+20], %r94;
	st.global.u32 	[%rd76+24], %r94;
	st.global.u32 	[%rd76+28], %r94;
	add.s32 	%r120, %r120, 8;
$L__BB2_36:
	setp.eq.s32 	%p15, %r23, 0;
	@%p15 bra 	$L__BB2_42;
	and.b32  	%r26, %r16, 3;
	setp.lt.u32 	%p16, %r23, 4;
	@%p16 bra 	$L__BB2_39;
	mul.wide.u32 	%rd77, %r120, 4;
	add.s64 	%rd78, %rd3, %rd77;
	mov.b32 	%r95, 2147483647;
	st.global.u32 	[%rd78], %r95;
	st.global.u32 	[%rd78+4], %r95;
	st.global.u32 	[%rd78+8], %r95;
	st.global.u32 	[%rd78+12], %r95;
	add.s32 	%r120, %r120, 4;
$L__BB2_39:
	setp.eq.s32 	%p17, %r26, 0;
	@%p17 bra 	$L__BB2_42;
	mul.wide.u32 	%rd80, %r120, 4;
	add.s64 	%rd81, %rd72, %rd80;
	add.s64 	%rd125, %rd2, %rd81;
	neg.s32 	%r122, %r26;
$L__BB2_41:
	.pragma "nounroll";
	mov.b32 	%r96, 2147483647;
	st.global.u32 	[%rd125], %r96;
	add.s64 	%rd125, %rd125, 4;
	add.s32 	%r122, %r122, 1;
	setp.ne.s32 	%p18, %r122, 0;
	@%p18 bra 	$L__BB2_41;
$L__BB2_42:
	setp.eq.s32 	%p19, %r2, 1;
	@%p19 bra 	$L__BB2_61;
	and.b32  	%r32, %r2, 15;
	setp.lt.u32 	%p20, %r2, 16;
	mov.f32 	%f141, 0f00000000;
	mov.b32 	%r125, 0;
	@%p20 bra 	$L__BB2_46;
	and.b32  	%r125, %r2, 2147483632;
	neg.s32 	%r124, %r125;
	mul.wide.u32 	%rd82, %r86, 4;
	add.s64 	%rd83, %rd82, %rd1;
	add.s64 	%rd128, %rd83, 32;
	mov.f32 	%f141, 0f00000000;
$L__BB2_45:
	.pragma "nounroll";
	ld.global.nc.f32 	%f24, [%rd128+-32];
	add.f32 	%f25, %f141, %f24;
	ld.global.nc.f32 	%f26, [%rd128+-28];
	add.f32 	%f27, %f25, %f26;
	ld.global.nc.f32 	%f28, [%rd128+-24];
	add.f32 	%f29, %f27, %f28;
	ld.global.nc.f32 	%f30, [%rd128+-20];
	add.f32 	%f31, %f29, %f30;
	ld.global.nc.f32 	%f32, [%rd128+-16];
	add.f32 	%f33, %f31, %f32;
	ld.global.nc.f32 	%f34, [%rd128+-12];
	add.f32 	%f35, %f33, %f34;
	ld.global.nc.f32 	%f36, [%rd128+-8];
	add.f32 	%f37, %f35, %f36;
	ld.global.nc.f32 	%f38, [%rd128+-4];
	add.f32 	%f39, %f37, %f38;
	ld.global.nc.f32 	%f40, [%rd128];
	add.f32 	%f41, %f39, %f40;
	ld.global.nc.f32 	%f42, [%rd128+4];
	add.f32 	%f43, %f41, %f42;
	ld.global.nc.f32 	%f44, [%rd128+8];
	add.f32 	%f45, %f43, %f44;
	ld.global.nc.f32 	%f46, [%rd128+12];
	add.f32 	%f47, %f45, %f46;
	ld.global.nc.f32 	%f48, [%rd128+16];
	add.f32 	%f49, %f47, %f48;
	ld.global.nc.f32 	%f50, [%rd128+20];
	add.f32 	%f51, %f49, %f50;
	ld.global.nc.f32 	%f52, [%rd128+24];
	add.f32 	%f53, %f51, %f52;
	ld.global.nc.f32 	%f54, [%rd128+28];
	add.f32 	%f141, %f53, %f54;
	add.s32 	%r124, %r124, 16;
	add.s64 	%rd128, %rd128, 64;
	setp.ne.s32 	%p21, %r124, 0;
	@%p21 bra 	$L__BB2_45;
$L__BB2_46:
	setp.eq.s32 	%p22, %r32, 0;
	@%p22 bra 	$L__BB2_55;
	and.b32  	%r42, %r2, 7;
	setp.lt.u32 	%p23, %r32, 8;
	@%p23 bra 	$L__BB2_49;
	add.s32 	%r98, %r125, %r86;
	mul.wide.u32 	%rd84, %r98, 4;
	add.s64 	%rd85, %rd1, %rd84;
	ld.global.nc.f32 	%f56, [%rd85];
	add.f32 	%f57, %f141, %f56;
	cvt.u64.u32 	%rd86, %r86;
	cvt.u64.u32 	%rd87, %r125;
	add.s64 	%rd88, %rd87, %rd86;
	shl.b64 	%rd89, %rd88, 2;
	add.s64 	%rd90, %rd1, %rd89;
	ld.global.nc.f32 	%f58, [%rd90+4];
	add.f32 	%f59, %f57, %f58;
	ld.global.nc.f32 	%f60, [%rd90+8];
	add.f32 	%f61, %f59, %f60;
	ld.global.nc.f32 	%f62, [%rd90+12];
	add.f32 	%f63, %f61, %f62;
	ld.global.nc.f32 	%f64, [%rd90+16];
	add.f32 	%f65, %f63, %f64;
	ld.global.nc.f32 	%f66, [%rd90+20];
	add.f32 	%f67, %f65, %f66;
	ld.global.nc.f32 	%f68, [%rd90+24];
	add.f32 	%f69, %f67, %f68;
	ld.global.nc.f32 	%f70, [%rd90+28];
	add.f32 	%f141, %f69, %f70;
	add.s32 	%r125, %r125, 8;
$L__BB2_49:
	setp.eq.s32 	%p24, %r42, 0;
	@%p24 bra 	$L__BB2_55;
	and.b32  	%r45, %r2, 3;
	setp.lt.u32 	%p25, %r42, 4;
	@%p25 bra 	$L__BB2_52;
	add.s32 	%r99, %r125, %r86;
	mul.wide.u32 	%rd91, %r99, 4;
	add.s64 	%rd92, %rd1, %rd91;
	ld.global.nc.f32 	%f72, [%rd92];
	add.f32 	%f73, %f141, %f72;
	cvt.u64.u32 	%rd93, %r86;
	cvt.u64.u32 	%rd94, %r125;
	add.s64 	%rd95, %rd94, %rd93;
	shl.b64 	%rd96, %rd95, 2;
	add.s64 	%rd97, %rd1, %rd96;
	ld.global.nc.f32 	%f74, [%rd97+4];
	add.f32 	%f75, %f73, %f74;
	ld.global.nc.f32 	%f76, [%rd97+8];
	add.f32 	%f77, %f75, %f76;
	ld.global.nc.f32 	%f78, [%rd97+12];
	add.f32 	%f141, %f77, %f78;
	add.s32 	%r125, %r125, 4;
$L__BB2_52:
	setp.eq.s32 	%p26, %r45, 0;
	@%p26 bra 	$L__BB2_55;
	add.s32 	%r100, %r125, %r86;
	mul.wide.u32 	%rd98, %r100, 4;
	add.s64 	%rd129, %rd1, %rd98;
	neg.s32 	%r128, %r45;
$L__BB2_54:
	.pragma "nounroll";
	ld.global.nc.f32 	%f79, [%rd129];
	add.f32 	%f141, %f141, %f79;
	add.s64 	%rd129, %rd129, 4;
	add.s32 	%r128, %r128, 1;
	setp.ne.s32 	%p27, %r128, 0;
	@%p27 bra 	$L__BB2_54;
$L__BB2_55:
	mul.f32 	%f80, %f1, %f141;
	mul.wide.u32 	%rd99, %r16, 4;
	add.s64 	%rd100, %rd3, %rd99;
	st.global.f32 	[%rd100], %f80;
	setp.le.s32 	%p28, %r85, %r131;
	@%p28 bra 	$L__BB2_73;
	mul.wide.u32 	%rd101, %r131, 4;
	add.s64 	%rd138, %rd1, %rd101;
	mul.wide.u32 	%rd102, %r86, 4;
	add.s64 	%rd137, %rd1, %rd102;
	add.s64 	%rd136, %rd3, %rd101;
	sub.s32 	%r101, %r85, %r131;
	and.b32  	%r51, %r101, 3;
	setp.eq.s32 	%p29, %r51, 0;
	@%p29 bra 	$L__BB2_59;
	neg.s32 	%r129, %r51;
	mov.u64 	%rd130, %rd136;
	mov.u64 	%rd131, %rd137;
	mov.u64 	%rd132, %rd138;
$L__BB2_58:
	.pragma "nounroll";
	add.s64 	%rd138, %rd132, 4;
	ld.global.nc.f32 	%f81, [%rd132];
	add.f32 	%f82, %f141, %f81;
	add.s64 	%rd137, %rd131, 4;
	ld.global.nc.f32 	%f83, [%rd131];
	sub.f32 	%f141, %f82, %f83;
	mul.f32 	%f84, %f1, %f141;
	add.s64 	%rd136, %rd130, 4;
	st.global.f32 	[%rd130], %f84;
	add.s32 	%r131, %r131, 1;
	add.s32 	%r129, %r129, 1;
	setp.ne.s32 	%p30, %r129, 0;
	mov.u64 	%rd130, %rd136;
	mov.u64 	%rd131, %rd137;
	mov.u64 	%rd132, %rd138;
	@%p30 bra 	$L__BB2_58;
$L__BB2_59:
	sub.s32 	%r102, %r2, %r85;
	add.s32 	%r103, %r102, %r86;
	setp.gt.u32 	%p31, %r103, -4;
	@%p31 bra 	$L__BB2_73;
$L__BB2_60:
	ld.global.nc.f32 	%f85, [%rd138];
	add.f32 	%f86, %f141, %f85;
	ld.global.nc.f32 	%f87, [%rd137];
	sub.f32 	%f88, %f86, %f87;
	mul.f32 	%f89, %f1, %f88;
	st.global.f32 	[%rd136], %f89;
	ld.global.nc.f32 	%f90, [%rd138+4];
	add.f32 	%f91, %f88, %f90;
	ld.global.nc.f32 	%f92, [%rd137+4];
	sub.f32 	%f93, %f91, %f92;
	mul.f32 	%f94, %f1, %f93;
	st.global.f32 	[%rd136+4], %f94;
	ld.global.nc.f32 	%f95, [%rd138+8];
	add.f32 	%f96, %f93, %f95;
	ld.global.nc.f32 	%f97, [%rd137+8];
	sub.f32 	%f98, %f96, %f97;
	mul.f32 	%f99, %f1, %f98;
	st.global.f32 	[%rd136+8], %f99;
	ld.global.nc.f32 	%f100, [%rd138+12];
	add.f32 	%f101, %f98, %f100;
	ld.global.nc.f32 	%f102, [%rd137+12];
	sub.f32 	%f141, %f101, %f102;
	mul.f32 	%f103, %f1, %f141;
	st.global.f32 	[%rd136+12], %f103;
	add.s32 	%r131, %r131, 4;
	setp.lt.s32 	%p32, %r131, %r85;
	add.s64 	%rd138, %rd138, 16;
	add.s64 	%rd137, %rd137, 16;
	add.s64 	%rd136, %rd136, 16;
	@%p32 bra 	$L__BB2_60;
	bra.uni 	$L__BB2_73;
$L__BB2_61:
	mul.wide.u32 	%rd103, %r86, 4;
	add.s64 	%rd144, %rd1, %rd103;
	add.s64 	%rd143, %rd3, %rd103;
	and.b32  	%r35, %r9, 15;
	sub.s32 	%r104, %r86, %r85;
	setp.gt.u32 	%p33, %r104, -16;
	@%p33 bra 	$L__BB2_64;
	and.b32  	%r105, %r9, -16;
	neg.s32 	%r123, %r105;
	mov.u64 	%rd126, %rd143;
	mov.u64 	%rd127, %rd144;
$L__BB2_63:
	.pragma "nounroll";
	ld.global.nc.f32 	%f104, [%rd127];
	st.global.f32 	[%rd126], %f104;
	ld.global.nc.f32 	%f105, [%rd127+4];
	st.global.f32 	[%rd126+4], %f105;
	ld.global.nc.f32 	%f106, [%rd127+8];
	st.global.f32 	[%rd126+8], %f106;
	ld.global.nc.f32 	%f107, [%rd127+12];
	st.global.f32 	[%rd126+12], %f107;
	ld.global.nc.f32 	%f108, [%rd127+16];
	st.global.f32 	[%rd126+16], %f108;
	ld.global.nc.f32 	%f109, [%rd127+20];
	st.global.f32 	[%rd126+20], %f109;
	ld.global.nc.f32 	%f110, [%rd127+24];
	st.global.f32 	[%rd126+24], %f110;
	ld.global.nc.f32 	%f111, [%rd127+28];
	st.global.f32 	[%rd126+28], %f111;
	ld.global.nc.f32 	%f112, [%rd127+32];
	st.global.f32 	[%rd126+32], %f112;
	ld.global.nc.f32 	%f113, [%rd127+36];
	st.global.f32 	[%rd126+36], %f113;
	ld.global.nc.f32 	%f114, [%rd127+40];
	st.global.f32 	[%rd126+40], %f114;
	ld.global.nc.f32 	%f115, [%rd127+44];
	st.global.f32 	[%rd126+44], %f115;
	ld.global.nc.f32 	%f116, [%rd127+48];
	st.global.f32 	[%rd126+48], %f116;
	ld.global.nc.f32 	%f117, [%rd127+52];
	st.global.f32 	[%rd126+52], %f117;
	ld.global.nc.f32 	%f118, [%rd127+56];
	st.global.f32 	[%rd126+56], %f118;
	add.s64 	%rd144, %rd127, 64;
	ld.global.nc.f32 	%f119, [%rd127+60];
	add.s64 	%rd143, %rd126, 64;
	st.global.f32 	[%rd126+60], %f119;
	add.s32 	%r123, %r123, 16;
	setp.eq.s32 	%p34, %r123, 0;
	mov.u64 	%rd126, %rd143;
	mov.u64 	%rd127, %rd144;
	@%p34 bra 	$L__BB2_64;
	bra.uni 	$L__BB2_63;
$L__BB2_64:
	setp.eq.s32 	%p35, %r35, 0;
	@%p35 bra 	$L__BB2_73;
	and.b32  	%r80, %r9, 7;
	setp.lt.u32 	%p36, %r35, 8;
	@%p36 bra 	$L__BB2_67;
	ld.global.nc.f32 	%f120, [%rd144];
	st.global.f32 	[%rd143], %f120;
	ld.global.nc.f32 	%f121, [%rd144+4];
	st.global.f32 	[%rd143+4], %f121;
	ld.global.nc.f32 	%f122, [%rd144+8];
	st.global.f32 	[%rd143+8], %f122;
	ld.global.nc.f32 	%f123, [%rd144+12];
	st.global.f32 	[%rd143+12], %f123;
	ld.global.nc.f32 	%f124, [%rd144+16];
	st.global.f32 	[%rd143+16], %f124;
	ld.global.nc.f32 	%f125, [%rd144+20];
	st.global.f32 	[%rd143+20], %f125;
	ld.global.nc.f32 	%f126, [%rd144+24];
	st.global.f32 	[%rd143+24], %f126;
	ld.global.nc.f32 	%f127, [%rd144+28];
	st.global.f32 	[%rd143+28], %f127;
	add.s64 	%rd144, %rd144, 32;
	add.s64 	%rd143, %rd143, 32;
$L__BB2_67:
	setp.eq.s32 	%p37, %r80, 0;
	@%p37 bra 	$L__BB2_73;
	and.b32  	%r81, %r9, 3;
	setp.lt.u32 	%p38, %r80, 4;
	@%p38 bra 	$L__BB2_70;
	ld.global.nc.f32 	%f128, [%rd144];
	st.global.f32 	[%rd143], %f128;
	ld.global.nc.f32 	%f129, [%rd144+4];
	st.global.f32 	[%rd143+4], %f129;
	ld.global.nc.f32 	%f130, [%rd144+8];
	st.global.f32 	[%rd143+8], %f130;
	ld.global.nc.f32 	%f131, [%rd144+12];
	st.global.f32 	[%rd143+12], %f131;
	add.s64 	%rd144, %rd144, 16;
	add.s64 	%rd143, %rd143, 16;
$L__BB2_70:
	setp.eq.s32 	%p39, %r81, 0;
	@%p39 bra 	$L__BB2_73;
	neg.s32 	%r141, %r81;
$L__BB2_72:
	.pragma "nounroll";
	add.s64 	%rd64, %rd144, 4;
	ld.global.nc.f32 	%f132, [%rd144];
	add.s64 	%rd65, %rd143, 4;
	st.global.f32 	[%rd143], %f132;
	add.s32 	%r141, %r141, 1;
	setp.ne.s32 	%p40, %r141, 0;
	mov.u64 	%rd143, %rd65;
	mov.u64 	%rd144, %rd64;
	@%p40 bra 	$L__BB2_72;
$L__BB2_73:
	ret;

}
	// .globl	sma_many_series_one_param_f32
.visible .entry sma_many_series_one_param_f32(
	.param .u64 .ptr .align 1 sma_many_series_one_param_f32_param_0,
	.param .u64 .ptr .align 1 sma_many_series_one_param_f32_param_1,
	.param .u32 sma_many_series_one_param_f32_param_2,
	.param .u32 sma_many_series_one_param_f32_param_3,
	.param .u32 sma_many_series_one_param_f32_param_4,
	.param .u64 .ptr .align 1 sma_many_series_one_param_f32_param_5
)
{
	.reg .pred 	%p<63>;
	.reg .b32 	%r<120>;
	.reg .b32 	%f<121>;
	.reg .b64 	%rd<328>;

	ld.param.u64 	%rd109, [sma_many_series_one_param_f32_param_0];
	ld.param.u64 	%rd110, [sma_many_series_one_param_f32_param_1];
	ld.param.u32 	%r70, [sma_many_series_one_param_f32_param_2];
	ld.param.u32 	%r71, [sma_many_series_one_param_f32_param_3];
	ld.param.u32 	%r72, [sma_many_series_one_param_f32_param_4];
	ld.param.u64 	%rd111, [sma_many_series_one_param_f32_param_5];
	mov.u32 	%r73, %ctaid.x;
	mov.u32 	%r74, %ntid.x;
	mov.u32 	%r75, %tid.x;
	mad.lo.s32 	%r1, %r73, %r74, %r75;
	setp.ge.s32 	%p1, %r1, %r70;
	@%p1 bra 	$L__BB3_84;
	cvta.to.global.u64 	%rd1, %rd111;
	cvta.to.global.u64 	%rd2, %rd109;
	cvt.s64.s32 	%rd3, %r1;
	mul.wide.s32 	%rd112, %r1, 4;
	add.s64 	%rd4, %rd1, %rd112;
	setp.gt.s32 	%p2, %r72, 0;
	setp.le.s32 	%p3, %r72, %r71;
	and.pred  	%p4, %p2, %p3;
	@%p4 bra 	$L__BB3_15;
	setp.lt.s32 	%p54, %r71, 1;
	@%p54 bra 	$L__BB3_84;
	and.b32  	%r2, %r71, 15;
	setp.lt.u32 	%p55, %r71, 16;
	@%p55 bra 	$L__BB3_6;
	mul.wide.s32 	%rd5, %r70, 64;
	and.b32  	%r97, %r71, 2147483632;
	neg.s32 	%r102, %r97;
	mul.wide.s32 	%rd6, %r70, 4;
	mov.u64 	%rd294, %rd4;
$L__BB3_5:
	.pragma "nounroll";
	mov.b32 	%r98, 2147483647;
	st.global.u32 	[%rd294], %r98;
	add.s64 	%rd267, %rd294, %rd6;
	st.global.u32 	[%rd267], %r98;
	add.s64 	%rd268, %rd267, %rd6;
	st.global.u32 	[%rd268], %r98;
	add.s64 	%rd269, %rd268, %rd6;
	st.global.u32 	[%rd269], %r98;
	add.s64 	%rd270, %rd269, %rd6;
	st.global.u32 	[%rd270], %r98;
	add.s64 	%rd271, %rd270, %rd6;
	st.global.u32 	[%rd271], %r98;
	add.s64 	%rd272, %rd271, %rd6;
	st.global.u32 	[%rd272], %r98;
	add.s64 	%rd273, %rd272, %rd6;
	st.global.u32 	[%rd273], %r98;
	add.s64 	%rd274, %rd273, %rd6;
	st.global.u32 	[%rd274], %r98;
	add.s64 	%rd275, %rd274, %rd6;
	st.global.u32 	[%rd275], %r98;
	add.s64 	%rd276, %rd275, %rd6;
	st.global.u32 	[%rd276], %r98;
	add.s64 	%rd277, %rd276, %rd6;
	st.global.u32 	[%rd277], %r98;
	add.s64 	%rd278, %rd277, %rd6;
	st.global.u32 	[%rd278], %r98;
	add.s64 	%rd279, %rd278, %rd6;
	st.global.u32 	[%rd279], %r98;
	add.s64 	%rd280, %rd279, %rd6;
	st.global.u32 	[%rd280], %r98;
	add.s64 	%rd281, %rd280, %rd6;
	st.global.u32 	[%rd281], %r98;
	add.s64 	%rd4, %rd294, %rd5;
	add.s32 	%r102, %r102, 16;
	setp.eq.s32 	%p56, %r102, 0;
	add.s64 	%rd294, %rd281, %rd6;
	@%p56 bra 	$L__BB3_6;
	bra.uni 	$L__BB3_5;
$L__BB3_6:
	setp.eq.s32 	%p57, %r2, 0;
	@%p57 bra 	$L__BB3_84;
	and.b32  	%r55, %r71, 7;
	setp.lt.u32 	%p58, %r2, 8;
	@%p58 bra 	$L__BB3_9;
	mov.b32 	%r99, 2147483647;
	st.global.u32 	[%rd4], %r99;
	mul.wide.s32 	%rd282, %r70, 4;
	add.s64 	%rd283, %rd4, %rd282;
	st.global.u32 	[%rd283], %r99;
	add.s64 	%rd284, %rd283, %rd282;
	st.global.u32 	[%rd284], %r99;
	add.s64 	%rd285, %rd284, %rd282;
	st.global.u32 	[%rd285], %r99;
	add.s64 	%rd286, %rd285, %rd282;
	st.global.u32 	[%rd286], %r99;
	add.s64 	%rd287, %rd286, %rd282;
	st.global.u32 	[%rd287], %r99;
	add.s64 	%rd288, %rd287, %rd282;
	st.global.u32 	[%rd288], %r99;
	add.s64 	%rd289, %rd288, %rd282;
	st.global.u32 	[%rd289], %r99;
	add.s64 	%rd4, %rd289, %rd282;
$L__BB3_9:
	setp.eq.s32 	%p59, %r55, 0;
	@%p59 bra 	$L__BB3_84;
	and.b32  	%r56, %r71, 3;
	setp.lt.u32 	%p60, %r55, 4;
	@%p60 bra 	$L__BB3_12;
	mov.b32 	%r100, 2147483647;
	st.global.u32 	[%rd4], %r100;
	mul.wide.s32 	%rd290, %r70, 4;
	add.s64 	%rd291, %rd4, %rd290;
	st.global.u32 	[%rd291], %r100;
	add.s64 	%rd292, %rd291, %rd290;
	st.global.u32 	[%rd292], %r100;
	add.s64 	%rd293, %rd292, %rd290;
	st.global.u32 	[%rd293], %r100;
	add.s64 	%rd4, %rd293, %rd290;
$L__BB3_12:
	setp.eq.s32 	%p61, %r56, 0;
	@%p61 bra 	$L__BB3_84;
	mul.wide.s32 	%rd90, %r70, 4;
	neg.s32 	%r117, %r56;
$L__BB3_14:
	.pragma "nounroll";
	mov.b32 	%r101, 2147483647;
	st.global.u32 	[%rd4], %r101;
	add.s64 	%rd4, %rd4, %rd90;
	add.s32 	%r117, %r117, 1;
	setp.eq.s32 	%p62, %r117, 0;
	@%p62 bra 	$L__BB3_84;
	bra.uni 	$L__BB3_14;
$L__BB3_15:
	cvta.to.global.u64 	%rd113, %rd110;
	add.s64 	%rd115, %rd113, %rd112;
	ld.global.nc.u32 	%r6, [%rd115];
	setp.gt.s32 	%p5, %r6, -1;
	setp.lt.s32 	%p6, %r6, %r71;
	and.pred  	%p7, %p5, %p6;
	@%p7 bra 	$L__BB3_29;
	setp.lt.s32 	%p45, %r71, 1;
	@%p45 bra 	$L__BB3_84;
	and.b32  	%r7, %r71, 15;
	setp.lt.u32 	%p46, %r71, 16;
	@%p46 bra 	$L__BB3_20;
	mul.wide.s32 	%rd10, %r70, 64;
	and.b32  	%r92, %r71, 2147483632;
	neg.s32 	%r103, %r92;
	mul.wide.s32 	%rd11, %r70, 4;
	mov.u64 	%rd295, %rd4;
$L__BB3_19:
	.pragma "nounroll";
	mov.b32 	%r93, 2147483647;
	st.global.u32 	[%rd295], %r93;
	add.s64 	%rd240, %rd295, %rd11;
	st.global.u32 	[%rd240], %r93;
	add.s64 	%rd241, %rd240, %rd11;
	st.global.u32 	[%rd241], %r93;
	add.s64 	%rd242, %rd241, %rd11;
	st.global.u32 	[%rd242], %r93;
	add.s64 	%rd243, %rd242, %rd11;
	st.global.u32 	[%rd243], %r93;
	add.s64 	%rd244, %rd243, %rd11;
	st.global.u32 	[%rd244], %r93;
	add.s64 	%rd245, %rd244, %rd11;
	st.global.u32 	[%rd245], %r93;
	add.s64 	%rd246, %rd245, %rd11;
	st.global.u32 	[%rd246], %r93;
	add.s64 	%rd247, %rd246, %rd11;
	st.global.u32 	[%rd247], %r93;
	add.s64 	%rd248, %rd247, %rd11;
	st.global.u32 	[%rd248], %r93;
	add.s64 	%rd249, %rd248, %rd11;
	st.global.u32 	[%rd249], %r93;
	add.s64 	%rd250, %rd249, %rd11;
	st.global.u32 	[%rd250], %r93;
	add.s64 	%rd251, %rd250, %rd11;
	st.global.u32 	[%rd251], %r93;
	add.s64 	%rd252, %rd251, %rd11;
	st.global.u32 	[%rd252], %r93;
	add.s64 	%rd253, %rd252, %rd11;
	st.global.u32 	[%rd253], %r93;
	add.s64 	%rd254, %rd253, %rd11;
	st.global.u32 	[%rd254], %r93;
	add.s64 	%rd4, %rd295, %rd10;
	add.s32 	%r103, %r103, 16;
	setp.eq.s32 	%p47, %r103, 0;
	add.s64 	%rd295, %rd254, %rd11;
	@%p47 bra 	$L__BB3_20;
	bra.uni 	$L__BB3_19;
$L__BB3_20:
	setp.eq.s32 	%p48, %r7, 0;
	@%p48 bra 	$L__BB3_84;
	and.b32  	%r60, %r71, 7;
	setp.lt.u32 	%p49, %r7, 8;
	@%p49 bra 	$L__BB3_23;
	mov.b32 	%r94, 2147483647;
	st.global.u32 	[%rd4], %r94;
	mul.wide.s32 	%rd255, %r70, 4;
	add.s64 	%rd256, %rd4, %rd255;
	st.global.u32 	[%rd256], %r94;
	add.s64 	%rd257, %rd256, %rd255;
	st.global.u32 	[%rd257], %r94;
	add.s64 	%rd258, %rd257, %rd255;
	st.global.u32 	[%rd258], %r94;
	add.s64 	%rd259, %rd258, %rd255;
	st.global.u32 	[%rd259], %r94;
	add.s64 	%rd260, %rd259, %rd255;
	st.global.u32 	[%rd260], %r94;
	add.s64 	%rd261, %rd260, %rd255;
	st.global.u32 	[%rd261], %r94;
	add.s64 	%rd262, %rd261, %rd255;
	st.global.u32 	[%rd262], %r94;
	add.s64 	%rd4, %rd262, %rd255;
$L__BB3_23:
	setp.eq.s32 	%p50, %r60, 0;
	@%p50 bra 	$L__BB3_84;
	and.b32  	%r61, %r71, 3;
	setp.lt.u32 	%p51, %r60, 4;
	@%p51 bra 	$L__BB3_26;
	mov.b32 	%r95, 2147483647;
	st.global.u32 	[%rd4], %r95;
	mul.wide.s32 	%rd263, %r70, 4;
	add.s64 	%rd264, %rd4, %rd263;
	st.global.u32 	[%rd264], %r95;
	add.s64 	%rd265, %rd264, %rd263;
	st.global.u32 	[%rd265], %r95;
	add.s64 	%rd266, %rd265, %rd263;
	st.global.u32 	[%rd266], %r95;
	add.s64 	%rd4, %rd266, %rd263;
$L__BB3_26:
	setp.eq.s32 	%p52, %r61, 0;
	@%p52 bra 	$L__BB3_84;
	mul.wide.s32 	%rd98, %r70, 4;
	neg.s32 	%r118, %r61;
$L__BB3_28:
	.pragma "nounroll";
	mov.b32 	%r96, 2147483647;
	st.global.u32 	[%rd4], %r96;
	add.s64 	%rd4, %rd4, %rd98;
	add.s32 	%r118, %r118, 1;
	setp.eq.s32 	%p53, %r118, 0;
	@%p53 bra 	$L__BB3_84;
	bra.uni 	$L__BB3_28;
$L__BB3_29:
	sub.s32 	%r11, %r71, %r6;
	setp.ge.s32 	%p8, %r11, %r72;
	@%p8 bra 	$L__BB3_43;
	setp.lt.s32 	%p36, %r71, 1;
	@%p36 bra 	$L__BB3_84;
	and.b32  	%r12, %r71, 15;
	setp.lt.u32 	%p37, %r71, 16;
	@%p37 bra 	$L__BB3_34;
	mul.wide.s32 	%rd15, %r70, 64;
	and.b32  	%r87, %r71, 2147483632;
	neg.s32 	%r104, %r87;
	mul.wide.s32 	%rd16, %r70, 4;
	mov.u64 	%rd296, %rd4;
$L__BB3_33:
	.pragma "nounroll";
	mov.b32 	%r88, 2147483647;
	st.global.u32 	[%rd296], %r88;
	add.s64 	%rd213, %rd296, %rd16;
	st.global.u32 	[%rd213], %r88;
	add.s64 	%rd214, %rd213, %rd16;
	st.global.u32 	[%rd214], %r88;
	add.s64 	%rd215, %rd214, %rd16;
	st.global.u32 	[%rd215], %r88;
	add.s64 	%rd216, %rd215, %rd16;
	st.global.u32 	[%rd216], %r88;
	add.s64 	%rd217, %rd216, %rd16;
	st.global.u32 	[%rd217], %r88;
	add.s64 	%rd218, %rd217, %rd16;
	st.global.u32 	[%rd218], %r88;
	add.s64 	%rd219, %rd218, %rd16;
	st.global.u32 	[%rd219], %r88;
	add.s64 	%rd220, %rd219, %rd16;
	st.global.u32 	[%rd220], %r88;
	add.s64 	%rd221, %rd220, %rd16;
	st.global.u32 	[%rd221], %r88;
	add.s64 	%rd222, %rd221, %rd16;
	st.global.u32 	[%rd222], %r88;
	add.s64 	%rd223, %rd222, %rd16;
	st.global.u32 	[%rd223], %r88;
	add.s64 	%rd224, %rd223, %rd16;
	st.global.u32 	[%rd224], %r88;
	add.s64 	%rd225, %rd224, %rd16;
	st.global.u32 	[%rd225], %r88;
	add.s64 	%rd226, %rd225, %rd16;
	st.global.u32 	[%rd226], %r88;
	add.s64 	%rd227, %rd226, %rd16;
	st.global.u32 	[%rd227], %r88;
	add.s64 	%rd4, %rd296, %rd15;
	add.s32 	%r104, %r104, 16;
	setp.eq.s32 	%p38, %r104, 0;
	add.s64 	%rd296, %rd227, %rd16;
	@%p38 bra 	$L__BB3_34;
	bra.uni 	$L__BB3_33;
$L__BB3_34:
	setp.eq.s32 	%p39, %r12, 0;
	@%p39 bra 	$L__BB3_84;
	and.b32  	%r65, %r71, 7;
	setp.lt.u32 	%p40, %r12, 8;
	@%p40 bra 	$L__BB3_37;
	mov.b32 	%r89, 2147483647;
	st.global.u32 	[%rd4], %r89;
	mul.wide.s32 	%rd228, %r70, 4;
	add.s64 	%rd229, %rd4, %rd228;
	st.global.u32 	[%rd229], %r89;
	add.s64 	%rd230, %rd229, %rd228;
	st.global.u32 	[%rd230], %r89;
	add.s64 	%rd231, %rd230, %rd228;
	st.global.u32 	[%rd231], %r89;
	add.s64 	%rd232, %rd231, %rd228;
	st.global.u32 	[%rd232], %r89;
	add.s64 	%rd233, %rd232, %rd228;
	st.global.u32 	[%rd233], %r89;
	add.s64 	%rd234, %rd233, %rd228;
	st.global.u32 	[%rd234], %r89;
	add.s64 	%rd235, %rd234, %rd228;
	st.global.u32 	[%rd235], %r89;
	add.s64 	%rd4, %rd235, %rd228;
$L__BB3_37:
	setp.eq.s32 	%p41, %r65, 0;
	@%p41 bra 	$L__BB3_84;
	and.b32  	%r66, %r71, 3;
	setp.lt.u32 	%p42, %r65, 4;
	@%p42 bra 	$L__BB3_40;
	mov.b32 	%r90, 2147483647;
	st.global.u32 	[%rd4], %r90;
	mul.wide.s32 	%rd236, %r70, 4;
	add.s64 	%rd237, %rd4, %rd236;
	st.global.u32 	[%rd237], %r90;
	add.s64 	%rd238, %rd237, %rd236;
	st.global.u32 	[%rd238], %r90;
	add.s64 	%rd239, %rd238, %rd236;
	st.global.u32 	[%rd239], %r90;
	add.s64 	%rd4, %rd239, %rd236;
$L__BB3_40:
	setp.eq.s32 	%p43, %r66, 0;
	@%p43 bra 	$L__BB3_84;
	mul.wide.s32 	%rd106, %r70, 4;
	neg.s32 	%r119, %r66;
$L__BB3_42:
	.pragma "nounroll";
	mov.b32 	%r91, 2147483647;
	st.global.u32 	[%rd4], %r91;
	add.s64 	%rd4, %rd4, %rd106;
	add.s32 	%r119, %r119, 1;
	setp.ne.s32 	%p44, %r119, 0;
	@%p44 bra 	$L__BB3_42;
	bra.uni 	$L__BB3_84;
$L__BB3_43:
	add.s32 	%r115, %r6, %r72;
	add.s32 	%r17, %r115, -1;
	cvt.rn.f32.u32 	%f20, %r72;
	rcp.rn.f32 	%f1, %f20;
	setp.lt.s32 	%p9, %r115, 2;
	@%p9 bra 	$L__BB3_56;
	add.s32 	%r76, %r115, -2;
	and.b32  	%r18, %r17, 15;
	setp.lt.u32 	%p10, %r76, 15;
	mov.u64 	%rd299, %rd4;
	@%p10 bra 	$L__BB3_47;
	mul.wide.s32 	%rd20, %r70, 64;
	and.b32  	%r77, %r17, -16;
	neg.s32 	%r105, %r77;
	mul.wide.s32 	%rd21, %r70, 4;
	mov.u64 	%rd297, %rd4;
$L__BB3_46:
	.pragma "nounroll";
	mov.b32 	%r78, 2147483647;
	st.global.u32 	[%rd297], %r78;
	add.s64 	%rd116, %rd297, %rd21;
	st.global.u32 	[%rd116], %r78;
	add.s64 	%rd117, %rd116, %rd21;
	st.global.u32 	[%rd117], %r78;
	add.s64 	%rd118, %rd117, %rd21;
	st.global.u32 	[%rd118], %r78;
	add.s64 	%rd119, %rd118, %rd21;
	st.global.u32 	[%rd119], %r78;
	add.s64 	%rd120, %rd119, %rd21;
	st.global.u32 	[%rd120], %r78;
	add.s64 	%rd121, %rd120, %rd21;
	st.global.u32 	[%rd121], %r78;
	add.s64 	%rd122, %rd121, %rd21;
	st.global.u32 	[%rd122], %r78;
	add.s64 	%rd123, %rd122, %rd21;
	st.global.u32 	[%rd123], %r78;
	add.s64 	%rd124, %rd123, %rd21;
	st.global.u32 	[%rd124], %r78;
	add.s64 	%rd125, %rd124, %rd21;
	st.global.u32 	[%rd125], %r78;
	add.s64 	%rd126, %rd125, %rd21;
	st.global.u32 	[%rd126], %r78;
	add.s64 	%rd127, %rd126, %rd21;
	st.global.u32 	[%rd127], %r78;
	add.s64 	%rd128, %rd127, %rd21;
	st.global.u32 	[%rd128], %r78;
	add.s64 	%rd129, %rd128, %rd21;
	st.global.u32 	[%rd129], %r78;
	add.s64 	%rd130, %rd129, %rd21;
	st.global.u32 	[%rd130], %r78;
	add.s64 	%rd299, %rd297, %rd20;
	add.s32 	%r105, %r105, 16;
	setp.ne.s32 	%p11, %r105, 0;
	add.s64 	%rd297, %rd130, %rd21;
	@%p11 bra 	$L__BB3_46;
$L__BB3_47:
	setp.eq.s32 	%p12, %r18, 0;
	@%p12 bra 	$L__BB3_56;
	and.b32  	%r22, %r17, 7;
	setp.lt.u32 	%p13, %r18, 8;
	@%p13 bra 	$L__BB3_50;
	mov.b32 	%r79, 2147483647;
	st.global.u32 	[%rd299], %r79;
	mul.wide.s32 	%rd131, %r70, 4;
	add.s64 	%rd132, %rd299, %rd131;
	st.global.u32 	[%rd132], %r79;
	add.s64 	%rd133, %rd132, %rd131;
	st.global.u32 	[%rd133], %r79;
	add.s64 	%rd134, %rd133, %rd131;
	st.global.u32 	[%rd134], %r79;
	add.s64 	%rd135, %rd134, %rd131;
	st.global.u32 	[%rd135], %r79;
	add.s64 	%rd136, %rd135, %rd131;
	st.global.u32 	[%rd136], %r79;
	add.s64 	%rd137, %rd136, %rd131;
	st.global.u32 	[%rd137], %r79;
	add.s64 	%rd138, %rd137, %rd131;
	st.global.u32 	[%rd138], %r79;
	add.s64 	%rd299, %rd138, %rd131;
$L__BB3_50:
	setp.eq.s32 	%p14, %r22, 0;
	@%p14 bra 	$L__BB3_56;
	and.b32  	%r23, %r17, 3;
	setp.lt.u32 	%p15, %r22, 4;
	@%p15 bra 	$L__BB3_53;
	mov.b32 	%r80, 2147483647;
	st.global.u32 	[%rd299], %r80;
	mul.wide.s32 	%rd139, %r70, 4;
	add.s64 	%rd140, %rd299, %rd139;
	st.global.u32 	[%rd140], %r80;
	add.s64 	%rd141, %rd140, %rd139;
	st.global.u32 	[%rd141], %r80;
	add.s64 	%rd142, %rd141, %rd139;
	st.global.u32 	[%rd142], %r80;
	add.s64 	%rd299, %rd142, %rd139;
$L__BB3_53:
	setp.eq.s32 	%p16, %r23, 0;
	@%p16 bra 	$L__BB3_56;
	mul.wide.s32 	%rd30, %r70, 4;
	neg.s32 	%r106, %r23;
$L__BB3_55:
	.pragma "nounroll";
	mov.b32 	%r81, 2147483647;
	st.global.u32 	[%rd299], %r81;
	add.s64 	%rd299, %rd299, %rd30;
	add.s32 	%r106, %r106, 1;
	setp.ne.s32 	%p17, %r106, 0;
	@%p17 bra 	$L__BB3_55;
$L__BB3_56:
	shl.b64 	%rd143, %rd3, 2;
	add.s64 	%rd33, %rd2, %rd143;
	setp.ne.s32 	%p18, %r72, 1;
	@%p18 bra 	$L__BB3_64;
	cvt.s64.s32 	%rd34, %r70;
	cvt.u64.u32 	%rd198, %r6;
	mul.lo.s64 	%rd35, %rd198, %rd34;
	shl.b64 	%rd199, %rd35, 2;
	add.s64 	%rd304, %rd33, %rd199;
	add.s64 	%rd303, %rd4, %rd199;
	and.b32  	%r27, %r11, 3;
	setp.eq.s32 	%p32, %r27, 0;
	mov.u32 	%r109, %r6;
	@%p32 bra 	$L__BB3_61;
	add.s64 	%rd302, %rd199, %rd112;
	shl.b64 	%rd39, %rd34, 2;
	neg.s32 	%r107, %r27;
	mov.u32 	%r109, %r6;
$L__BB3_59:
	.pragma "nounroll";
	add.s64 	%rd202, %rd1, %rd302;
	add.s64 	%rd203, %rd2, %rd302;
	ld.global.nc.f32 	%f104, [%rd203];
	st.global.f32 	[%rd202], %f104;
	add.s32 	%r109, %r109, 1;
	add.s64 	%rd302, %rd302, %rd39;
	add.s32 	%r107, %r107, 1;
	setp.ne.s32 	%p33, %r107, 0;
	@%p33 bra 	$L__BB3_59;
	add.s64 	%rd303, %rd1, %rd302;
	add.s64 	%rd304, %rd2, %rd302;
$L__BB3_61:
	sub.s32 	%r86, %r6, %r71;
	setp.gt.u32 	%p34, %r86, -4;
	@%p34 bra 	$L__BB3_84;
	sub.s32 	%r110, %r109, %r71;
	shl.b64 	%rd46, %rd34, 4;
	shl.b64 	%rd47, %rd34, 2;
	mov.b64 	%rd305, 0;
$L__BB3_63:
	add.s64 	%rd205, %rd303, %rd305;
	add.s64 	%rd206, %rd304, %rd305;
	ld.global.nc.f32 	%f105, [%rd206];
	st.global.f32 	[%rd205], %f105;
	add.s64 	%rd207, %rd206, %rd47;
	ld.global.nc.f32 	%f106, [%rd207];
	add.s64 	%rd208, %rd205, %rd47;
	st.global.f32 	[%rd208], %f106;
	add.s64 	%rd209, %rd207, %rd47;
	ld.global.nc.f32 	%f107, [%rd209];
	add.s64 	%rd210, %rd208, %rd47;
	st.global.f32 	[%rd210], %f107;
	add.s64 	%rd211, %rd209, %rd47;
	ld.global.nc.f32 	%f108, [%rd211];
	add.s64 	%rd212, %rd210, %rd47;
	st.global.f32 	[%rd212], %f108;
	add.s32 	%r110, %r110, 4;
	add.s64 	%rd305, %rd305, %rd46;
	setp.eq.s32 	%p35, %r110, 0;
	@%p35 bra 	$L__BB3_84;
	bra.uni 	$L__BB3_63;
$L__BB3_64:
	cvt.s64.s32 	%rd50, %r70;
	cvt.u64.u32 	%rd144, %r6;
	mul.lo.s64 	%rd51, %rd144, %rd50;
	shl.b64 	%rd145, %rd51, 2;
	add.s64 	%rd313, %rd33, %rd145;
	and.b32  	%r37, %r72, 15;
	setp.lt.u32 	%p19, %r72, 16;
	mov.f32 	%f117, 0f00000000;
	mov.u64 	%rd308, %rd313;
	@%p19 bra 	$L__BB3_67;
	shl.b64 	%rd53, %rd50, 6;
	and.b32  	%r82, %r72, 2147483632;
	neg.s32 	%r111, %r82;
	mov.f32 	%f117, 0f00000000;
	shl.b64 	%rd146, %rd50, 2;
	mov.u64 	%rd306, %rd313;
$L__BB3_66:
	.pragma "nounroll";
	ld.global.nc.f32 	%f24, [%rd306];
	add.f32 	%f25, %f117, %f24;
	add.s64 	%rd147, %rd306, %rd146;
	ld.global.nc.f32 	%f26, [%rd147];
	add.f32 	%f27, %f25, %f26;
	add.s64 	%rd148, %rd147, %rd146;
	ld.global.nc.f32 	%f28, [%rd148];
	add.f32 	%f29, %f27, %f28;
	add.s64 	%rd149, %rd148, %rd146;
	ld.global.nc.f32 	%f30, [%rd149];
	add.f32 	%f31, %f29, %f30;
	add.s64 	%rd150, %rd149, %rd146;
	ld.global.nc.f32 	%f32, [%rd150];
	add.f32 	%f33, %f31, %f32;
	add.s64 	%rd151, %rd150, %rd146;
	ld.global.nc.f32 	%f34, [%rd151];
	add.f32 	%f35, %f33, %f34;
	add.s64 	%rd152, %rd151, %rd146;
	ld.global.nc.f32 	%f36, [%rd152];
	add.f32 	%f37, %f35, %f36;
	add.s64 	%rd153, %rd152, %rd146;
	ld.global.nc.f32 	%f38, [%rd153];
	add.f32 	%f39, %f37, %f38;
	add.s64 	%rd154, %rd153, %rd146;
	ld.global.nc.f32 	%f40, [%rd154];
	add.f32 	%f41, %f39, %f40;
	add.s64 	%rd155, %rd154, %rd146;
	ld.global.nc.f32 	%f42, [%rd155];
	add.f32 	%f43, %f41, %f42;
	add.s64 	%rd156, %rd155, %rd146;
	ld.global.nc.f32 	%f44, [%rd156];
	add.f32 	%f45, %f43, %f44;
	add.s64 	%rd157, %rd156, %rd146;
	ld.global.nc.f32 	%f46, [%rd157];
	add.f32 	%f47, %f45, %f46;
	add.s64 	%rd158, %rd157, %rd146;
	ld.global.nc.f32 	%f48, [%rd158];
	add.f32 	%f49, %f47, %f48;
	add.s64 	%rd159, %rd158, %rd146;
	ld.global.nc.f32 	%f50, [%rd159];
	add.f32 	%f51, %f49, %f50;
	add.s64 	%rd160, %rd159, %rd146;
	ld.global.nc.f32 	%f52, [%rd160];
	add.f32 	%f53, %f51, %f52;
	add.s64 	%rd161, %rd160, %rd146;
	ld.global.nc.f32 	%f54, [%rd161];
	add.f32 	%f117, %f53, %f54;
	add.s64 	%rd308, %rd306, %rd53;
	add.s32 	%r111, %r111, 16;
	setp.ne.s32 	%p20, %r111, 0;
	add.s64 	%rd306, %rd161, %rd146;
	@%p20 bra 	$L__BB3_66;
$L__BB3_67:
	setp.eq.s32 	%p21, %r37, 0;
	@%p21 bra 	$L__BB3_76;
	and.b32  	%r41, %r72, 7;
	setp.lt.u32 	%p22, %r37, 8;
	@%p22 bra 	$L__BB3_70;
	ld.global.nc.f32 	%f56, [%rd308];
	add.f32 	%f57, %f117, %f56;
	shl.b64 	%rd162, %rd50, 2;
	add.s64 	%rd163, %rd308, %rd162;
	ld.global.nc.f32 	%f58, [%rd163];
	add.f32 	%f59, %f57, %f58;
	add.s64 	%rd164, %rd163, %rd162;
	ld.global.nc.f32 	%f60, [%rd164];
	add.f32 	%f61, %f59, %f60;
	add.s64 	%rd165, %rd164, %rd162;
	ld.global.nc.f32 	%f62, [%rd165];
	add.f32 	%f63, %f61, %f62;
	add.s64 	%rd166, %rd165, %rd162;
	ld.global.nc.f32 	%f64, [%rd166];
	add.f32 	%f65, %f63, %f64;
	add.s64 	%rd167, %rd166, %rd162;
	ld.global.nc.f32 	%f66, [%rd167];
	add.f32 	%f67, %f65, %f66;
	add.s64 	%rd168, %rd167, %rd162;
	ld.global.nc.f32 	%f68, [%rd168];
	add.f32 	%f69, %f67, %f68;
	add.s64 	%rd169, %rd168, %rd162;
	ld.global.nc.f32 	%f70, [%rd169];
	add.f32 	%f117, %f69, %f70;
	add.s64 	%rd308, %rd169, %rd162;
$L__BB3_70:
	setp.eq.s32 	%p23, %r41, 0;
	@%p23 bra 	$L__BB3_76;
	and.b32  	%r42, %r72, 3;
	setp.lt.u32 	%p24, %r41, 4;
	@%p24 bra 	$L__BB3_73;
	ld.global.nc.f32 	%f72, [%rd308];
	add.f32 	%f73, %f117, %f72;
	shl.b64 	%rd170, %rd50, 2;
	add.s64 	%rd171, %rd308, %rd170;
	ld.global.nc.f32 	%f74, [%rd171];
	add.f32 	%f75, %f73, %f74;
	add.s64 	%rd172, %rd171, %rd170;
	ld.global.nc.f32 	%f76, [%rd172];
	add.f32 	%f77, %f75, %f76;
	add.s64 	%rd173, %rd172, %rd170;
	ld.global.nc.f32 	%f78, [%rd173];
	add.f32 	%f117, %f77, %f78;
	add.s64 	%rd308, %rd173, %rd170;
$L__BB3_73:
	setp.eq.s32 	%p25, %r42, 0;
	@%p25 bra 	$L__BB3_76;
	shl.b64 	%rd62, %rd50, 2;
	neg.s32 	%r112, %r42;
$L__BB3_75:
	.pragma "nounroll";
	ld.global.nc.f32 	%f79, [%rd308];
	add.f32 	%f117, %f117, %f79;
	add.s64 	%rd308, %rd308, %rd62;
	add.s32 	%r112, %r112, 1;
	setp.ne.s32 	%p26, %r112, 0;
	@%p26 bra 	$L__BB3_75;
$L__BB3_76:
	mul.f32 	%f80, %f1, %f117;
	cvt.u64.u32 	%rd174, %r17;
	mul.lo.s64 	%rd175, %rd174, %rd50;
	shl.b64 	%rd176, %rd175, 2;
	add.s64 	%rd177, %rd4, %rd176;
	st.global.f32 	[%rd177], %f80;
	cvt.u64.u32 	%rd178, %r115;
	mul.lo.s64 	%rd65, %rd178, %rd50;
	setp.le.s32 	%p27, %r71, %r115;
	@%p27 bra 	$L__BB3_84;
	sub.s32 	%r83, %r71, %r115;
	and.b32  	%r46, %r83, 3;
	setp.eq.s32 	%p28, %r46, 0;
	shl.b64 	%rd179, %rd65, 2;
	add.s64 	%rd314, %rd4, %rd179;
	add.s64 	%rd312, %rd33, %rd179;
	@%p28 bra 	$L__BB3_81;
	mul.wide.s32 	%rd311, %r1, 4;
	shl.b64 	%rd69, %rd50, 2;
	add.s64 	%rd70, %rd2, %rd179;
	add.s64 	%rd71, %rd2, %rd145;
	add.s64 	%rd72, %rd1, %rd179;
	neg.s32 	%r113, %r46;
$L__BB3_79:
	.pragma "nounroll";
	add.s64 	%rd182, %rd70, %rd311;
	add.s64 	%rd183, %rd71, %rd311;
	add.s64 	%rd184, %rd72, %rd311;
	ld.global.nc.f32 	%f81, [%rd182];
	add.f32 	%f82, %f117, %f81;
	ld.global.nc.f32 	%f83, [%rd183];
	sub.f32 	%f117, %f82, %f83;
	mul.f32 	%f84, %f1, %f117;
	st.global.f32 	[%rd184], %f84;
	add.s32 	%r115, %r115, 1;
	add.s64 	%rd311, %rd311, %rd69;
	add.s32 	%r113, %r113, 1;
	setp.ne.s32 	%p29, %r113, 0;
	@%p29 bra 	$L__BB3_79;
	add.s64 	%rd312, %rd70, %rd311;
	add.s64 	%rd313, %rd71, %rd311;
	add.s64 	%rd314, %rd72, %rd311;
$L__BB3_81:
	sub.s32 	%r84, %r6, %r71;
	add.s32 	%r85, %r84, %r72;
	setp.gt.u32 	%p30, %r85, -4;
	@%p30 bra 	$L__BB3_84;
	shl.b64 	%rd81, %rd50, 4;
	shl.b64 	%rd82, %rd50, 2;
	mov.b64 	%rd315, 0;
$L__BB3_83:
	add.s64 	%rd186, %rd312, %rd315;
	add.s64 	%rd187, %rd313, %rd315;
	add.s64 	%rd188, %rd314, %rd315;
	ld.global.nc.f32 	%f85, [%rd186];
	add.f32 	%f86, %f117, %f85;
	ld.global.nc.f32 	%f87, [%rd187];
	sub.f32 	%f88, %f86, %f87;
	mul.f32 	%f89, %f1, %f88;
	st.global.f32 	[%rd188], %f89;
	add.s64 	%rd189, %rd186, %rd82;
	ld.global.nc.f32 	%f90, [%rd189];
	add.f32 	%f91, %f88, %f90;
	add.s64 	%rd190, %rd187, %rd82;
	ld.global.nc.f32 	%f92, [%rd190];
	sub.f32 	%f93, %f91, %f92;
	mul.f32 	%f94, %f1, %f93;
	add.s64 	%rd191, %rd188, %rd82;
	st.global.f32 	[%rd191], %f94;
	add.s64 	%rd192, %rd189, %rd82;
	ld.global.nc.f32 	%f95, [%rd192];
	add.f32 	%f96, %f93, %f95;
	add.s64 	%rd193, %rd190, %rd82;
	ld.global.nc.f32 	%f97, [%rd193];
	sub.f32 	%f98, %f96, %f97;
	mul.f32 	%f99, %f1, %f98;
	add.s64 	%rd194, %rd191, %rd82;
	st.global.f32 	[%rd194], %f99;
	add.s64 	%rd195, %rd192, %rd82;
	ld.global.nc.f32 	%f100, [%rd195];
	add.f32 	%f101, %f98, %f100;
	add.s64 	%rd196, %rd193, %rd82;
	ld.global.nc.f32 	%f102, [%rd196];
	sub.f32 	%f117, %f101, %f102;
	mul.f32 	%f103, %f1, %f117;
	add.s64 	%rd197, %rd194, %rd82;
	st.global.f32 	[%rd197], %f103;
	add.s32 	%r115, %r115, 4;
	add.s64 	%rd315, %rd315, %rd81;
	setp.lt.s32 	%p31, %r115, %r71;
	@%p31 bra 	$L__BB3_83;
$L__BB3_84:
	ret;

}


// ===== COMPILED SASS (sm_100) =====

	.target	sm_100

	.elftype	@"ET_EXEC"


//--------------------- .note.nv.tkinfo           --------------------------
	.section	.note.nv.tkinfo,"",@"SHT_NOTE"
	.sectionflags	@"SHF_NOTE_NV_TKINFO"
	.tkinfo
        /*0018*/ 	.word	0x00000002
        /*0030*/ 	.string	""
        /*0030*/ 	.string	"ptxas"
        /*0030*/ 	.string	"Cuda compilation tools, release 13.0, V13.0.88"
        /*0030*/ 	.string	"Build cuda_13.0.r13.0/compiler.36424714_0"
        /*0030*/ 	.string	"-arch sm_100 -m 64 "



//--------------------- .note.nv.cuinfo           --------------------------
	.section	.note.nv.cuinfo,"",@"SHT_NOTE"
	.sectionflags	@"SHF_NOTE_NV_CUINFO"
        /*0018*/ 	.short	0x0002
        /*001a*/ 	.short	0x0064
        /*001c*/ 	.short	0x0082
	.zero		2


//--------------------- .nv.info                  --------------------------
	.section	.nv.info,"",@"SHT_CUDA_INFO"
	.align	4


	//----- nvinfo : EIATTR_REGCOUNT
	.align		4
        /*0000*/ 	.byte	0x04, 0x2f
        /*0002*/ 	.short	(.L_1 - .L_0)
	.align		4
.L_0:
        /*0004*/ 	.word	index@(sma_exclusive_prefix_f64)
        /*0008*/ 	.word	0x00000020


	//----- nvinfo : EIATTR_FRAME_SIZE
	.align		4
.L_1:
        /*000c*/ 	.byte	0x04, 0x11
        /*000e*/ 	.short	(.L_3 - .L_2)
	.align		4
.L_2:
        /*0010*/ 	.word	index@(sma_exclusive_prefix_f64)
        /*0014*/ 	.word	0x00000000


	//----- nvinfo : EIATTR_REGCOUNT
	.align		4
.L_3:
        /*0018*/ 	.byte	0x04, 0x2f
        /*001a*/ 	.short	(.L_5 - .L_4)
	.align		4
.L_4:
        /*001c*/ 	.word	index@(sma_batch_from_prefix_f64)
        /*0020*/ 	.word	0x00000016


	//----- nvinfo : EIATTR_FRAME_SIZE
	.align		4
.L_5:
        /*0024*/ 	.byte	0x04, 0x11
        /*0026*/ 	.short	(.L_7 - .L_6)
	.align		4
.L_6:
        /*0028*/ 	.word	index@($__internal_2_$__cuda_sm20_dblrcp_rn_slowpath_v3)
        /*002c*/ 	.word	0x00000000


	//----- nvinfo : EIATTR_FRAME_SIZE
	.align		4
.L_7:
        /*0030*/ 	.byte	0x04, 0x11
        /*0032*/ 	.short	(.L_9 - .L_8)
	.align		4
.L_8:
        /*0034*/ 	.word	index@(sma_batch_from_prefix_f64)
        /*0038*/ 	.word	0x00000000


	//----- nvinfo : EIATTR_REGCOUNT
	.align		4
.L_9:
        /*003c*/ 	.byte	0x04, 0x2f
        /*003e*/ 	.short	(.L_11 - .L_10)
	.align		4
.L_10:
        /*0040*/ 	.word	index@(sma_batch_f32)
        /*0044*/ 	.word	0x00000020


	//----- nvinfo : EIATTR_FRAME_SIZE
	.align		4
.L_11:
        /*0048*/ 	.byte	0x04, 0x11
        /*004a*/ 	.short	(.L_13 - .L_12)
	.align		4
.L_12:
        /*004c*/ 	.word	index@($__internal_1_$__cuda_sm20_rcp_rn_f32_slowpath)
        /*0050*/ 	.word	0x00000000


	//----- nvinfo : EIATTR_FRAME_SIZE
	.align		4
.L_13:
        /*0054*/ 	.byte	0x04, 0x11
        /*0056*/ 	.short	(.L_15 - .L_14)
	.align		4
.L_14:
        /*0058*/ 	.word	index@(sma_batch_f32)
        /*005c*/ 	.word	0x00000000


	//----- nvinfo : EIATTR_REGCOUNT
	.align		4
.L_15:
        /*0060*/ 	.byte	0x04, 0x2f
        /*0062*/ 	.short	(.L_17 - .L_16)
	.align		4
.L_16:
        /*0064*/ 	.word	index@(sma_many_series_one_param_f32)
        /*0068*/ 	.word	0x00000028


	//----- nvinfo : EIATTR_FRAME_SIZE
	.align		4
.L_17:
        /*006c*/ 	.byte	0x04, 0x11
        /*006e*/ 	.short	(.L_19 - .L_18)
	.align		4
.L_18:
        /*0070*/ 	.word	index@($__internal_0_$__cuda_sm20_rcp_rn_f32_slowpath)
        /*0074*/ 	.word	0x00000000


	//----- nvinfo : EIATTR_FRAME_SIZE
	.align		4
.L_19:
        /*0078*/ 	.byte	0x04, 0x11
        /*007a*/ 	.short	(.L_21 - .L_20)
	.align		4
.L_20:
        /*007c*/ 	.word	index@(sma_many_series_one_param_f32)
        /*0080*/ 	.word	0x00000000


	//----- nvinfo : EIATTR_MIN_STACK_SIZE
	.align		4
.L_21:
        /*0084*/ 	.byte	0x04, 0x12
        /*0086*/ 	.short	(.L_23 - .L_22)
	.align		4
.L_22:
        /*0088*/ 	.word	index@(sma_many_series_one_param_f32)
        /*008c*/ 	.word	0x00000000


	//----- nvinfo : EIATTR_MIN_STACK_SIZE
	.align		4
.L_23:
        /*0090*/ 	.byte	0x04, 0x12
        /*0092*/ 	.short	(.L_25 - .L_24)
	.align		4
.L_24:
        /*0094*/ 	.word	index@(sma_batch_f32)
        /*0098*/ 	.word	0x00000000


	//----- nvinfo : EIATTR_MIN_STACK_SIZE
	.align		4
.L_25:
        /*009c*/ 	.byte	0x04, 0x12
        /*009e*/ 	.short	(.L_27 - .L_26)
	.align		4
.L_26:
        /*00a0*/ 	.word	index@(sma_batch_from_prefix_f64)
        /*00a4*/ 	.word	0x00000000


	//----- nvinfo : EIATTR_MIN_STACK_SIZE
	.align		4
.L_27:
        /*00a8*/ 	.byte	0x04, 0x12
        /*00aa*/ 	.short	(.L_29 - .L_28)
	.align		4
.L_28:
        /*00ac*/ 	.word	index@(sma_exclusive_prefix_f64)
        /*00b0*/ 	.word	0x00000000
.L_29:


//--------------------- .nv.compat                --------------------------
	.section	.nv.compat,"",@"SHT_CUDA_COMPAT_INFO"
	.align	4
        /*0000*/ 	.byte	0x02, 0x09, 0x00, 0x00, 0x02, 0x02, 0x01, 0x00, 0x02, 0x05, 0x05, 0x00, 0x03, 0x07, 0x01, 0x01
        /*0010*/ 	.byte	0x02, 0x03, 0x00, 0x00, 0x02, 0x06, 0x01, 0x00, 0x04, 0x0b, 0x08, 0x00, 0x01, 0x00, 0x00, 0x00
        /*0020*/ 	.byte	0x00, 0x00, 0x00, 0x00


//--------------------- .nv.info.sma_many_series_one_param_f32 --------------------------
	.section	.nv.info.sma_many_series_one_param_f32,"",@"SHT_CUDA_INFO"
	.sectionflags	@""
	.align	4


	//----- nvinfo : EIATTR_CUDA_API_VERSION
	.align		4
        /*0000*/ 	.byte	0x04, 0x37
        /*0002*/ 	.short	(.L_31 - .L_30)
.L_30:
        /*0004*/ 	.word	0x00000082


	//----- nvinfo : EIATTR_KPARAM_INFO
	.align		4
.L_31:
        /*0008*/ 	.byte	0x04, 0x17
        /*000a*/ 	.short	(.L_33 - .L_32)
.L_32:
        /*000c*/ 	.word	0x00000000
        /*0010*/ 	.short	0x0005
        /*0012*/ 	.short	0x0020
        /*0014*/ 	.byte	0x00, 0xf5, 0x21, 0x00


	//----- nvinfo : EIATTR_KPARAM_INFO
	.align		4
.L_33:
        /*0018*/ 	.byte	0x04, 0x17
        /*001a*/ 	.short	(.L_35 - .L_34)
.L_34:
        /*001c*/ 	.word	0x00000000
        /*0020*/ 	.short	0x0004
        /*0022*/ 	.short	0x0018
        /*0024*/ 	.byte	0x00, 0xf0, 0x11, 0x00


	//----- nvinfo : EIATTR_KPARAM_INFO
	.align		4
.L_35:
        /*0028*/ 	.byte	0x04, 0x17
        /*002a*/ 	.short	(.L_37 - .L_36)
.L_36:
        /*002c*/ 	.word	0x00000000
        /*0030*/ 	.short	0x0003
        /*0032*/ 	.short	0x0014
        /*0034*/ 	.byte	0x00, 0xf0, 0x11, 0x00


	//----- nvinfo : EIATTR_KPARAM_INFO
	.align		4
.L_37:
        /*0038*/ 	.byte	0x04, 0x17
        /*003a*/ 	.short	(.L_39 - .L_38)
.L_38:
        /*003c*/ 	.word	0x00000000
        /*0040*/ 	.short	0x0002
        /*0042*/ 	.short	0x0010
        /*0044*/ 	.byte	0x00, 0xf0, 0x11, 0x00


	//----- nvinfo : EIATTR_KPARAM_INFO
	.align		4
.L_39:
        /*0048*/ 	.byte	0x04, 0x17
        /*004a*/ 	.short	(.L_41 - .L_40)
.L_40:
        /*004c*/ 	.word	0x00000000
        /*0050*/ 	.short	0x0001
        /*0052*/ 	.short	0x0008
        /*0054*/ 	.byte	0x00, 0xf5, 0x21, 0x00


	//----- nvinfo : EIATTR_KPARAM_INFO
	.align		4
.L_41:
        /*0058*/ 	.byte	0x04, 0x17
        /*005a*/ 	.short	(.L_43 - .L_42)
.L_42:
        /*005c*/ 	.word	0x00000000
        /*0060*/ 	.short	0x0000
        /*0062*/ 	.short	0x0000
        /*0064*/ 	.byte	0x00, 0xf5, 0x21, 0x00


	//----- nvinfo : EIATTR_SPARSE_MMA_MASK
	.align		4
.L_43:
        /*0068*/ 	.byte	0x03, 0x50
        /*006a*/ 	.short	0x0000


	//----- nvinfo : EIATTR_MAXREG_COUNT
	.align		4
        /*006c*/ 	.byte	0x03, 0x1b
        /*006e*/ 	.short	0x00ff


	//----- nvinfo : EIATTR_MERCURY_ISA_VERSION
	.align		4
        /*0070*/ 	.byte	0x03, 0x5f
        /*0072*/ 	.short	0x0101


	//----- nvinfo : EIATTR_VRC_CTA_INIT_COUNT
	.align		4
        /*0074*/ 	.byte	0x02, 0x4a
	.zero		1
	.zero		1


	//----- nvinfo : EIATTR_EXIT_INSTR_OFFSETS
	.align		4
        /*0078*/ 	.byte	0x04, 0x1c
        /*007a*/ 	.short	(.L_45 - .L_44)


	//   ....[0]....
.L_44:
        /*007c*/ 	.word	0x00000080


	//   ....[1]....
        /*0080*/ 	.word	0x00000130


	//   ....[2]....
        /*0084*/ 	.word	0x00000430


	//   ....[3]....
        /*0088*/ 	.word	0x000005a0


	//   ....[4]....
        /*008c*/ 	.word	0x00000680


	//   ....[5]....
        /*0090*/ 	.word	0x000006f0


	//   ....[6]....
        /*0094*/ 	.word	0x00000790


	//   ....[7]....
        /*0098*/ 	.word	0x00000a90


	//   ....[8]....
        /*009c*/ 	.word	0x00000c00


	//   ....[9]....
        /*00a0*/ 	.word	0x00000ce0


	//   ....[10]....
        /*00a4*/ 	.word	0x00000d50


	//   ....[11]....
        /*00a8*/ 	.word	0x00000dc0


	//   ....[12]....
        /*00ac*/ 	.word	0x000010c0


	//   ....[13]....
        /*00b0*/ 	.word	0x00001230


	//   ....[14]....
        /*00b4*/ 	.word	0x00001310


	//   ....[15]....
        /*00b8*/ 	.word	0x00001390


	//   ....[16]....
        /*00bc*/ 	.word	0x00001e60


	//   ....[17]....
        /*00c0*/ 	.word	0x00002080


	//   ....[18]....
        /*00c4*/ 	.word	0x00002be0


	//   ....[19]....
        /*00c8*/ 	.word	0x00002f40


	//   ....[20]....
        /*00cc*/ 	.word	0x000032f0


	//----- nvinfo : EIATTR_CRS_STACK_SIZE
	.align		4
.L_45:
        /*00d0*/ 	.byte	0x04, 0x1e
        /*00d2*/ 	.short	(.L_47 - .L_46)
.L_46:
        /*00d4*/ 	.word	0x00000000


	//----- nvinfo : EIATTR_CBANK_PARAM_SIZE
	.align		4
.L_47:
        /*00d8*/ 	.byte	0x03, 0x19
        /*00da*/ 	.short	0x0028


	//----- nvinfo : EIATTR_PARAM_CBANK
	.align		4
        /*00dc*/ 	.byte	0x04, 0x0a
        /*00de*/ 	.short	(.L_49 - .L_48)
	.align		4
.L_48:
        /*00e0*/ 	.word	index@(.nv.constant0.sma_many_series_one_param_f32)
        /*00e4*/ 	.short	0x0380
        /*00e6*/ 	.short	0x0028


	//----- nvinfo : EIATTR_SW_WAR
	.align		4
.L_49:
        /*00e8*/ 	.byte	0x04, 0x36
        /*00ea*/ 	.short	(.L_51 - .L_50)
.L_50:
        /*00ec*/ 	.word	0x00000008
.L_51:


//--------------------- .nv.info.sma_batch_f32    --------------------------
	.section	.nv.info.sma_batch_f32,"",@"SHT_CUDA_INFO"
	.sectionflags	@""
	.align	4


	//----- nvinfo : EIATTR_CUDA_API_VERSION
	.align		4
        /*0000*/ 	.byte	0x04, 0x37
        /*0002*/ 	.short	(.L_53 - .L_52)
.L_52:
        /*0004*/ 	.word	0x00000082


	//----- nvinfo : EIATTR_KPARAM_INFO
	.align		4
.L_53:
        /*0008*/ 	.byte	0x04, 0x17
        /*000a*/ 	.short	(.L_55 - .L_54)
.L_54:
        /*000c*/ 	.word	0x00000000
        /*0010*/ 	.short	0x0005
        /*0012*/ 	.short	0x0020
        /*0014*/ 	.byte	0x00, 0xf5, 0x21, 0x00


	//----- nvinfo : EIATTR_KPARAM_INFO
	.align		4
.L_55:
        /*0018*/ 	.byte	0x04, 0x17
        /*001a*/ 	.short	(.L_57 - .L_56)
.L_56:
        /*001c*/ 	.word	0x00000000
        /*0020*/ 	.short	0x0004
        /*0022*/ 	.short	0x0018
        /*0024*/ 	.byte	0x00, 0xf0, 0x11, 0x00


	//----- nvinfo : EIATTR_KPARAM_INFO
	.align		4
.L_57:
        /*0028*/ 	.byte	0x04, 0x17
        /*002a*/ 	.short	(.L_59 - .L_58)
.L_58:
        /*002c*/ 	.word	0x00000000
        /*0030*/ 	.short	0x0003
        /*0032*/ 	.short	0x0014
        /*0034*/ 	.byte	0x00, 0xf0, 0x11, 0x00


	//----- nvinfo : EIATTR_KPARAM_INFO
	.align		4
.L_59:
        /*0038*/ 	.byte	0x04, 0x17
        /*003a*/ 	.short	(.L_61 - .L_60)
.L_60:
        /*003c*/ 	.word	0x00000000
        /*0040*/ 	.short	0x0002
        /*0042*/ 	.short	0x0010
        /*0044*/ 	.byte	0x00, 0xf0, 0x11, 0x00


	//----- nvinfo : EIATTR_KPARAM_INFO
	.align		4
.L_61:
        /*0048*/ 	.byte	0x04, 0x17
        /*004a*/ 	.short	(.L_63 - .L_62)
.L_62:
        /*004c*/ 	.word	0x00000000
        /*0050*/ 	.short	0x0001
        /*0052*/ 	.short	0x0008
        /*0054*/ 	.byte	0x00, 0xf5, 0x21, 0x00


	//----- nvinfo : EIATTR_KPARAM_INFO
	.align		4
.L_63:
        /*0058*/ 	.byte	0x04, 0x17
        /*005a*/ 	.short	(.L_65 - .L_64)
.L_64:
        /*005c*/ 	.word	0x00000000
        /*0060*/ 	.short	0x0000
        /*0062*/ 	.short	0x0000
        /*0064*/ 	.byte	0x00, 0xf5, 0x21, 0x00


	//----- nvinfo : EIATTR_SPARSE_MMA_MASK
	.align		4
.L_65:
        /*0068*/ 	.byte	0x03, 0x50
        /*006a*/ 	.short	0x0000


	//----- nvinfo : EIATTR_MAXREG_COUNT
	.align		4
        /*006c*/ 	.byte	0x03, 0x1b
        /*006e*/ 	.short	0x00ff


	//----- nvinfo : EIATTR_MERCURY_ISA_VERSION
	.align		4
        /*0070*/ 	.byte	0x03, 0x5f
        /*0072*/ 	.short	0x0101


	//----- nvinfo : EIATTR_VRC_CTA_INIT_COUNT
	.align		4
        /*0074*/ 	.byte	0x02, 0x4a
	.zero		1
	.zero		1


	//----- nvinfo : EIATTR_EXIT_INSTR_OFFSETS
	.align		4
        /*0078*/ 	.byte	0x04, 0x1c
        /*007a*/ 	.short	(.L_67 - .L_66)


	//   ....[0]....
.L_66:
        /*007c*/ 	.word	0x00000070


	//   ....[1]....
        /*0080*/ 	.word	0x00000190


	//   ....[2]....
        /*0084*/ 	.word	0x000003b0


	//   ....[3]....
        /*0088*/ 	.word	0x000004b0


	//   ....[4]....
        /*008c*/ 	.word	0x00000570


	//   ....[5]....
        /*0090*/ 	.word	0x00000630


	//   ....[6]....
        /*0094*/ 	.word	0x000006a0


	//   ....[7]....
        /*0098*/ 	.word	0x000008c0


	//   ....[8]....
        /*009c*/ 	.word	0x000009c0


	//   ....[9]....
        /*00a0*/ 	.word	0x00000a80


	//   ....[10]....
        /*00a4*/ 	.word	0x00000b50


	//   ....[11]....
        /*00a8*/ 	.word	0x000019f0


	//   ....[12]....
        /*00ac*/ 	.word	0x00001cd0


	//   ....[13]....
        /*00b0*/ 	.word	0x00002810


	//   ....[14]....
        /*00b4*/ 	.word	0x000029a0


	//   ....[15]....
        /*00b8*/ 	.word	0x00002d10


	//   ....[16]....
        /*00bc*/ 	.word	0x00002ed0


	//   ....[17]....
        /*00c0*/ 	.word	0x00003020


	//   ....[18]....
        /*00c4*/ 	.word	0x00003110


	//----- nvinfo : EIATTR_CRS_STACK_SIZE
	.align		4
.L_67:
        /*00c8*/ 	.byte	0x04, 0x1e
        /*00ca*/ 	.short	(.L_69 - .L_68)
.L_68:
        /*00cc*/ 	.word	0x00000000


	//----- nvinfo : EIATTR_CBANK_PARAM_SIZE
	.align		4
.L_69:
        /*00d0*/ 	.byte	0x03, 0x19
        /*00d2*/ 	.short	0x0028


	//----- nvinfo : EIATTR_PARAM_CBANK
	.align		4
        /*00d4*/ 	.byte	0x04, 0x0a
        /*00d6*/ 	.short	(.L_71 - .L_70)
	.align		4
.L_70:
        /*00d8*/ 	.word	index@(.nv.constant0.sma_batch_f32)
        /*00dc*/ 	.short	0x0380
        /*00de*/ 	.short	0x0028


	//----- nvinfo : EIATTR_SW_WAR
	.align		4
.L_71:
        /*00e0*/ 	.byte	0x04, 0x36
        /*00e2*/ 	.short	(.L_73 - .L_72)
.L_72:
        /*00e4*/ 	.word	0x00000008
.L_73:


//--------------------- .nv.info.sma_batch_from_prefix_f64 --------------------------
	.section	.nv.info.sma_batch_from_prefix_f64,"",@"SHT_CUDA_INFO"
	.sectionflags	@""
	.align	4


	//----- nvinfo : EIATTR_CUDA_API_VERSION
	.align		4
        /*0000*/ 	.byte	0x04, 0x37
        /*0002*/ 	.short	(.L_75 - .L_74)
.L_74:
        /*0004*/ 	.word	0x00000082


	//----- nvinfo : EIATTR_KPARAM_INFO
	.align		4
.L_75:
        /*0008*/ 	.byte	0x04, 0x17
        /*000a*/ 	.short	(.L_77 - .L_76)
.L_76:
        /*000c*/ 	.word	0x00000000
        /*0010*/ 	.short	0x0005
        /*0012*/ 	.short	0x0020
        /*0014*/ 	.byte	0x00, 0xf5, 0x21, 0x00


	//----- nvinfo : EIATTR_KPARAM_INFO
	.align		4
.L_77:
        /*0018*/ 	.byte	0x04, 0x17
        /*001a*/ 	.short	(.L_79 - .L_78)
.L_78:
        /*001c*/ 	.word	0x00000000
        /*0020*/ 	.short	0x0004
        /*0022*/ 	.short	0x0018
        /*0024*/ 	.byte	0x00, 0xf0, 0x11, 0x00


	//----- nvinfo : EIATTR_KPARAM_INFO
	.align		4
.L_79:
        /*0028*/ 	.byte	0x04, 0x17
        /*002a*/ 	.short	(.L_81 - .L_80)
.L_80:
        /*002c*/ 	.word	0x00000000
        /*0030*/ 	.short	0x0003
        /*0032*/ 	.short	0x0014
        /*0034*/ 	.byte	0x00, 0xf0, 0x11, 0x00


	//----- nvinfo : EIATTR_KPARAM_INFO
	.align		4
.L_81:
        /*0038*/ 	.byte	0x04, 0x17
        /*003a*/ 	.short	(.L_83 - .L_82)
.L_82:
        /*003c*/ 	.word	0x00000000
        /*0040*/ 	.short	0x0002
        /*0042*/ 	.short	0x0010
        /*0044*/ 	.byte	0x00, 0xf0, 0x11, 0x00


	//----- nvinfo : EIATTR_KPARAM_INFO
	.align		4
.L_83:
        /*0048*/ 	.byte	0x04, 0x17
        /*004a*/ 	.short	(.L_85 - .L_84)
.L_84:
        /*004c*/ 	.word	0x00000000
        /*0050*/ 	.short	0x0001
        /*0052*/ 	.short	0x0008
        /*0054*/ 	.byte	0x00, 0xf5, 0x21, 0x00


	//----- nvinfo : EIATTR_KPARAM_INFO
	.align		4
.L_85:
        /*0058*/ 	.byte	0x04, 0x17
        /*005a*/ 	.short	(.L_87 - .L_86)
.L_86:
        /*005c*/ 	.word	0x00000000
        /*0060*/ 	.short	0x0000
        /*0062*/ 	.short	0x0000
        /*0064*/ 	.byte	0x00, 0xf5, 0x21, 0x00


	//----- nvinfo : EIATTR_SPARSE_MMA_MASK
	.align		4
.L_87:
        /*0068*/ 	.byte	0x03, 0x50
        /*006a*/ 	.short	0x0000


	//----- nvinfo : EIATTR_MAXREG_COUNT
	.align		4
        /*006c*/ 	.byte	0x03, 0x1b
        /*006e*/ 	.short	0x00ff


	//----- nvinfo : EIATTR_MERCURY_ISA_VERSION
	.align		4
        /*0070*/ 	.byte	0x03, 0x5f
        /*0072*/ 	.short	0x0101


	//----- nvinfo : EIATTR_VRC_CTA_INIT_COUNT
	.align		4
        /*0074*/ 	.byte	0x02, 0x4a
	.zero		1
	.zero		1


	//----- nvinfo : EIATTR_EXIT_INSTR_OFFSETS
	.align		4
        /*0078*/ 	.byte	0x04, 0x1c
        /*007a*/ 	.short	(.L_89 - .L_88)


	//   ....[0]....
.L_88:
        /*007c*/ 	.word	0x00000040


	//   ....[1]....
        /*0080*/ 	.word	0x00000080


	//   ....[2]....
        /*0084*/ 	.word	0x00000160


	//   ....[3]....
        /*0088*/ 	.word	0x00000420


	//   ....[4]....
        /*008c*/ 	.word	0x00000510


	//   ....[5]....
        /*0090*/ 	.word	0x00000580


	//   ....[6]....
        /*0094*/ 	.word	0x00000840


	//   ....[7]....
        /*0098*/ 	.word	0x00000930


	//   ....[8]....
        /*009c*/ 	.word	0x00000950


	//   ....[9]....
        /*00a0*/ 	.word	0x00000bc0


	//----- nvinfo : EIATTR_CRS_STACK_SIZE
	.align		4
.L_89:
        /*00a4*/ 	.byte	0x04, 0x1e
        /*00a6*/ 	.short	(.L_91 - .L_90)
.L_90:
        /*00a8*/ 	.word	0x00000000


	//----- nvinfo : EIATTR_CBANK_PARAM_SIZE
	.align		4
.L_91:
        /*00ac*/ 	.byte	0x03, 0x19
        /*00ae*/ 	.short	0x0028


	//----- nvinfo : EIATTR_PARAM_CBANK
	.align		4
        /*00b0*/ 	.byte	0x04, 0x0a
        /*00b2*/ 	.short	(.L_93 - .L_92)
	.align		4
.L_92:
        /*00b4*/ 	.word	index@(.nv.constant0.sma_batch_from_prefix_f64)
        /*00b8*/ 	.short	0x0380
        /*00ba*/ 	.short	0x0028


	//----- nvinfo : EIATTR_SW_WAR
	.align		4
.L_93:
        /*00bc*/ 	.byte	0x04, 0x36
        /*00be*/ 	.short	(.L_95 - .L_94)
.L_94:
        /*00c0*/ 	.word	0x00000008
.L_95:


//--------------------- .nv.info.sma_exclusive_prefix_f64 --------------------------
	.section	.nv.info.sma_exclusive_prefix_f64,"",@"SHT_CUDA_INFO"
	.sectionflags	@""
	.align	4


	//----- nvinfo : EIATTR_CUDA_API_VERSION
	.align		4
        /*0000*/ 	.byte	0x04, 0x37
        /*0002*/ 	.short	(.L_97 - .L_96)
.L_96:
        /*0004*/ 	.word	0x00000082


	//----- nvinfo : EIATTR_KPARAM_INFO
	.align		4
.L_97:
        /*0008*/ 	.byte	0x04, 0x17
        /*000a*/ 	.short	(.L_99 - .L_98)
.L_98:
        /*000c*/ 	.word	0x00000000
        /*0010*/ 	.short	0x0003
        /*0012*/ 	.short	0x0010
        /*0014*/ 	.byte	0x00, 0xf5, 0x21, 0x00


	//----- nvinfo : EIATTR_KPARAM_INFO
	.align		4
.L_99:
        /*0018*/ 	.byte	0x04, 0x17
        /*001a*/ 	.short	(.L_101 - .L_100)
.L_100:
        /*001c*/ 	.word	0x00000000
        /*0020*/ 	.short	0x0002
        /*0022*/ 	.short	0x000c
        /*0024*/ 	.byte	0x00, 0xf0, 0x11, 0x00


	//----- nvinfo : EIATTR_KPARAM_INFO
	.align		4
.L_101:
        /*0028*/ 	.byte	0x04, 0x17
        /*002a*/ 	.short	(.L_103 - .L_102)
.L_102:
        /*002c*/ 	.word	0x00000000
        /*0030*/ 	.short	0x0001
        /*0032*/ 	.short	0x0008
        /*0034*/ 	.byte	0x00, 0xf0, 0x11, 0x00


	//----- nvinfo : EIATTR_KPARAM_INFO
	.align		4
.L_103:
        /*0038*/ 	.byte	0x04, 0x17
        /*003a*/ 	.short	(.L_105 - .L_104)
.L_104:
        /*003c*/ 	.word	0x00000000
        /*0040*/ 	.short	0x0000
        /*0042*/ 	.short	0x0000
        /*0044*/ 	.byte	0x00, 0xf5, 0x21, 0x00


	//----- nvinfo : EIATTR_SPARSE_MMA_MASK
	.align		4
.L_105:
        /*0048*/ 	.byte	0x03, 0x50
        /*004a*/ 	.short	0x0000


	//----- nvinfo : EIATTR_MAXREG_COUNT
	.align		4
        /*004c*/ 	.byte	0x03, 0x1b
        /*004e*/ 	.short	0x00ff


	//----- nvinfo : EIATTR_MERCURY_ISA_VERSION
	.align		4
        /*0050*/ 	.byte	0x03, 0x5f
        /*0052*/ 	.short	0x0101


	//----- nvinfo : EIATTR_VRC_CTA_INIT_COUNT
	.align		4
        /*0054*/ 	.byte	0x02, 0x4a
	.zero		1
	.zero		1


	//----- nvinfo : EIATTR_EXIT_INSTR_OFFSETS
	.align		4
        /*0058*/ 	.byte	0x04, 0x1c
        /*005a*/ 	.short	(.L_107 - .L_106)


	//   ....[0]....
.L_106:
        /*005c*/ 	.word	0x00000060


	//   ....[1]....
        /*0060*/ 	.word	0x000005f0


	//   ....[2]....
        /*0064*/ 	.word	0x00000860


	//   ....[3]....
        /*0068*/ 	.word	0x000009e0


	//   ....[4]....
        /*006c*/ 	.word	0x00000ab0


	//----- nvinfo : EIATTR_CBANK_PARAM_SIZE
	.align		4
.L_107:
        /*0070*/ 	.byte	0x03, 0x19
        /*0072*/ 	.short	0x0018


	//----- nvinfo : EIATTR_PARAM_CBANK
	.align		4
        /*0074*/ 	.byte	0x04, 0x0a
        /*0076*/ 	.short	(.L_109 - .L_108)
	.align		4
.L_108:
        /*0078*/ 	.word	index@(.nv.constant0.sma_exclusive_prefix_f64)
        /*007c*/ 	.short	0x0380
        /*007e*/ 	.short	0x0018


	//----- nvinfo : EIATTR_SW_WAR
	.align		4
.L_109:
        /*0080*/ 	.byte	0x04, 0x36
        /*0082*/ 	.short	(.L_111 - .L_110)
.L_110:
        /*0084*/ 	.word	0x00000008
.L_111:


//--------------------- .nv.callgraph             --------------------------
	.section	.nv.callgraph,"",@"SHT_CUDA_CALLGRAPH"
	.align	4
	.sectionentsize	8
	.align		4
        /*0000*/ 	.word	0x00000000
	.align		4
        /*0004*/ 	.word	0xffffffff
	.align		4
        /*0008*/ 	.word	0x00000000
	.align		4
        /*000c*/ 	.word	0xfffffffe
	.align		4
        /*0010*/ 	.word	0x00000000
	.align		4
        /*0014*/ 	.word	0xfffffffd
	.align		4
        /*0018*/ 	.word	0x00000000
	.align		4
        /*001c*/ 	.word	0xfffffffc


//--------------------- .text.sma_many_series_one_param_f32 --------------------------
	.section	.text.sma_many_series_one_param_f32,"ax",@progbits
	.align	128
        .global         sma_many_series_one_param_f32
        .type           sma_many_series_one_param_f32,@function
        .size           sma_many_series_one_param_f32,(.L_x_126 - sma_many_series_one_param_f32)
        .other          sma_many_series_one_param_f32,@"STO_CUDA_ENTRY STV_DEFAULT"
sma_many_series_one_param_f32:
.text.sma_many_series_one_param_f32:
[----:B------:R-:W-:Y:S01]  /*0000*/  LDC R1, c[0x0][0x37c] ;  /* 0x0000df00ff017b82 */ /* 0x000fe20000000800 */
[----:B------:R-:W0:Y:S07]  /*0010*/  S2R R3, SR_TID.X ;  /* 0x0000000000037919 */ /* 0x000e2e0000002100 */
[----:B------:R-:W0:Y:S01]  /*0020*/  S2UR UR4, SR_CTAID.X ;  /* 0x00000000000479c3 */ /* 0x000e220000002500 */
[----:B------:R-:W1:Y:S07]  /*0030*/  LDCU UR5, c[0x0][0x390] ;  /* 0x00007200ff0577ac */ /* 0x000e6e0008000800 */
[----:B------:R-:W0:Y:S02]  /*0040*/  LDC R0, c[0x0][0x360] ;  /* 0x0000d800ff007b82 */ /* 0x000e240000000800 */
[----:B0-----:R-:W-:-:S02]  /*0050*/  IMAD R0, R0, UR4, R3 ;  /* 0x0000000400007c24 */ /* 0x001fc4000f8e0203 */
[----:B-1----:R-:W-:-:S05]  /*0060*/  IMAD.U32 R3, RZ, RZ, UR5 ;  /* 0x00000005ff037e24 */ /* 0x002fca000f8e00ff */
[----:B------:R-:W-:-:S13]  /*0070*/  ISETP.GE.AND P0, PT, R0, R3, PT ;  /* 0x000000030000720c */ /* 0x000fda0003f06270 */
[----:B------:R-:W-:Y:S05]  /*0080*/  @P0 EXIT ;  /* 0x000000000000094d */ /* 0x000fea0003800000 */
[----:B------:R-:W0:Y:S01]  /*0090*/  LDC R9, c[0x0][0x394] ;  /* 0x0000e500ff097b82 */ /* 0x000e220000000800 */
[----:B------:R-:W1:Y:S01]  /*00a0*/  LDCU UR5, c[0x0][0x398] ;  /* 0x00007300ff0577ac */ /* 0x000e620008000800 */
[----:B------:R-:W-:Y:S01]  /*00b0*/  SHF.R.S32.HI R7, RZ, 0x1f, R0 ;  /* 0x0000001fff077819 */ /* 0x000fe20000011400 */
[----:B------:R-:W2:Y:S05]  /*00c0*/  LDCU.64 UR6, c[0x0][0x358] ;  /* 0x00006b00ff0677ac */ /* 0x000eaa0008000a00 */
[----:B------:R-:W3:Y:S01]  /*00d0*/  LDC.64 R16, c[0x0][0x3a0] ;  /* 0x0000e800ff107b82 */ /* 0x000ee20000000a00 */
[----:B-1----:R-:W-:Y:S02]  /*00e0*/  ISETP.LT.AND P1, PT, RZ, UR5, PT ;  /* 0x00000005ff007c0c */ /* 0x002fe4000bf21270 */
[----:B0-----:R-:W-:Y:S01]  /*00f0*/  ISETP.LT.AND P0, PT, R9, UR5, PT ;  /* 0x0000000509007c0c */ /* 0x001fe2000bf01270 */
[----:B---3--:R-:W-:-:S12]  /*0100*/  IMAD.WIDE R16, R0, 0x4, R16 ;  /* 0x0000000400107825 */ /* 0x008fd800078e0210 */
[----:B--2---:R-:W-:Y:S05]  /*0110*/  @!P0 BRA P1, `(.L_x_0) ;  /* 0x0000000400808947 */ /* 0x004fea0000800000 */
[----:B------:R-:W-:-:S13]  /*0120*/  ISETP.GE.AND P0, PT, R9, 0x1, PT ;  /* 0x000000010900780c */ /* 0x000fda0003f06270 */
[----:B------:R-:W-:Y:S05]  /*0130*/  @!P0 EXIT ;  /* 0x000000000000894d */ /* 0x000fea0003800000 */
[C---:B------:R-:W-:Y:S02]  /*0140*/  ISETP.GE.U32.AND P0, PT, R9.reuse, 0x10, PT ;  /* 0x000000100900780c */ /* 0x040fe40003f06070 */
[----:B------:R-:W-:-:S11]  /*0150*/  LOP3.LUT R2, R9, 0xf, RZ, 0xc0, !PT ;  /* 0x0000000f09027812 */ /* 0x000fd600078ec0ff */
[----:B------:R-:W-:Y:S05]  /*0160*/  @!P0 BRA `(.L_x_1) ;  /* 0x0000000000ac8947 */ /* 0x000fea0003800000 */
[----:B------:R-:W-:Y:S01]  /*0170*/  LOP3.LUT R0, R9, 0x7ffffff0, RZ, 0xc0, !PT ;  /* 0x7ffffff009007812 */ /* 0x000fe200078ec0ff */
[----:B------:R-:W-:Y:S01]  /*0180*/  IMAD.MOV.U32 R23, RZ, RZ, 0x7fffffff ;  /* 0x7fffffffff177424 */ /* 0x000fe200078e00ff */
[----:B------:R-:W0:Y:S02]  /*0190*/  LDCU UR4, c[0x0][0x390] ;  /* 0x00007200ff0477ac */ /* 0x000e240008000800 */
[----:B------:R-:W-:-:S07]  /*01a0*/  IADD3 R0, PT, PT, -R0, RZ, RZ ;  /* 0x000000ff00007210 */ /* 0x000fce0007ffe1ff */
.L_x_2:
[----:B0-----:R-:W-:Y:S01]  /*01b0*/  IMAD.U32 R3, RZ, RZ, UR4 ;  /* 0x00000004ff037e24 */ /* 0x001fe2000f8e00ff */
[----:B------:R-:W-:Y:S01]  /*01c0*/  STG.E desc[UR6][R16.64], R23 ;  /* 0x0000001710007986 */ /* 0x000fe2000c101906 */
[----:B------:R-:W-:Y:S02]  /*01d0*/  IADD3 R0, PT, PT, R0, 0x10, RZ ;  /* 0x0000001000007810 */ /* 0x000fe40007ffe0ff */
[----:B-1----:R-:W-:Y:S02]  /*01e0*/  IMAD.WIDE R24, R3, 0x4, R16 ;  /* 0x0000000403187825 */ /* 0x002fe400078e0210 */
[----:B------:R-:W-:-:S03]  /*01f0*/  ISETP.NE.AND P0, PT, R0, RZ, PT ;  /* 0x000000ff0000720c */ /* 0x000fc60003f05270 */
[----:B------:R-:W-:Y:S01]  /*0200*/  STG.E desc[UR6][R24.64], R23 ;  /* 0x0000001718007986 */ /* 0x000fe2000c101906 */
[----:B------:R-:W-:-:S05]  /*0210*/  IMAD.WIDE R26, R3, 0x4, R24 ;  /* 0x00000004031a7825 */ /* 0x000fca00078e0218 */
        /* <DEDUP_REMOVED lines=8> */
[----:B------:R0:W-:Y:S01]  /*02a0*/  STG.E desc[UR6][R4.64], R23 ;  /* 0x0000001704007986 */ /* 0x0001e2000c101906 */
[----:B------:R-:W-:-:S05]  /*02b0*/  IMAD.WIDE R6, R3, 0x4, R4 ;  /* 0x0000000403067825 */ /* 0x000fca00078e0204 */
[----:B------:R1:W-:Y:S01]  /*02c0*/  STG.E desc[UR6][R6.64], R23 ;  /* 0x0000001706007986 */ /* 0x0003e2000c101906 */
[----:B------:R-:W-:-:S05]  /*02d0*/  IMAD.WIDE R8, R3, 0x4, R6 ;  /* 0x0000000403087825 */ /* 0x000fca00078e0206 */
[----:B------:R1:W-:Y:S01]  /*02e0*/  STG.E desc[UR6][R8.64], R23 ;  /* 0x0000001708007986 */ /* 0x0003e2000c101906 */
[----:B------:R-:W-:Y:S01]  /*02f0*/  IMAD.WIDE R10, R3, 0x4, R8 ;  /* 0x00000004030a7825 */ /* 0x000fe200078e0208 */
[----:B0-----:R-:W-:-:S03]  /*0300*/  MOV R5, R17 ;  /* 0x0000001100057202 */ /* 0x001fc60000000f00 */
[----:B------:R-:W-:Y:S01]  /*0310*/  IMAD.MOV.U32 R4, RZ, RZ, R16 ;  /* 0x000000ffff047224 */ /* 0x000fe200078e0010 */
[----:B------:R1:W-:Y:S01]  /*0320*/  STG.E desc[UR6][R10.64], R23 ;  /* 0x000000170a007986 */ /* 0x0003e2000c101906 */
[----:B------:R-:W-:-:S05]  /*0330*/  IMAD.WIDE R12, R3, 0x4, R10 ;  /* 0x00000004030c7825 */ /* 0x000fca00078e020a */
        /* <DEDUP_REMOVED lines=11> */
[----:B------:R-:W-:Y:S01]  /*03f0*/  IMAD.WIDE R16, R3, 0x4, R24 ;  /* 0x0000000403107825 */ /* 0x000fe200078e0218 */
[----:B------:R-:W-:Y:S06]  /*0400*/  @P0 BRA `(.L_x_2) ;  /* 0xfffffffc00680947 */ /* 0x000fec000383ffff */
[----:B------:R-:W-:-:S07]  /*0410*/  IMAD.WIDE R16, R3, 0x40, R4 ;  /* 0x0000004003107825 */ /* 0x000fce00078e0204 */
.L_x_1:
[----:B------:R-:W-:-:S13]  /*0420*/  ISETP.NE.AND P0, PT, R2, RZ, PT ;  /* 0x000000ff0200720c */ /* 0x000fda0003f05270 */
[----:B------:R-:W-:Y:S05]  /*0430*/  @!P0 EXIT ;  /* 0x000000000000894d */ /* 0x000fea0003800000 */
[----:B------:R-:W0:Y:S01]  /*0440*/  LDCU UR4, c[0x0][0x394] ;  /* 0x00007280ff0477ac */ /* 0x000e220008000800 */
[----:B------:R-:W-:Y:S01]  /*0450*/  ISETP.GE.U32.AND P0, PT, R2, 0x8, PT ;  /* 0x000000080200780c */ /* 0x000fe20003f06070 */
[----:B0-----:R-:W-:-:S06]  /*0460*/  ULOP3.LUT UR5, UR4, 0x7, URZ, 0xc0, !UPT ;  /* 0x0000000704057892 */ /* 0x001fcc000f8ec0ff */
[----:B------:R-:W-:-:S06]  /*0470*/  ISETP.NE.AND P1, PT, RZ, UR5, PT ;  /* 0x00000005ff007c0c */ /* 0x000fcc000bf25270 */
[----:B------:R-:W-:Y:S07]  /*0480*/  @!P0 BRA `(.L_x_3) ;  /* 0x0000000000448947 */ /* 0x000fee0003800000 */
[----:B------:R-:W-:-:S04]  /*0490*/  IMAD.WIDE R4, R3, 0x4, R16 ;  /* 0x0000000403047825 */ /* 0x000fc800078e0210 */
[----:B-1----:R-:W-:Y:S02]  /*04a0*/  IMAD.MOV.U32 R21, RZ, RZ, 0x7fffffff ;  /* 0x7fffffffff157424 */ /* 0x002fe400078e00ff */
[----:B------:R-:W-:-:S03]  /*04b0*/  IMAD.WIDE R6, R3, 0x4, R4 ;  /* 0x0000000403067825 */ /* 0x000fc600078e0204 */
[----:B------:R0:W-:Y:S01]  /*04c0*/  STG.E desc[UR6][R16.64], R21 ;  /* 0x0000001510007986 */ /* 0x0001e2000c101906 */
[----:B------:R-:W-:-:S03]  /*04d0*/  IMAD.WIDE R8, R3, 0x4, R6 ;  /* 0x0000000403087825 */ /* 0x000fc600078e0206 */
[----:B------:R2:W-:Y:S04]  /*04e0*/  STG.E desc[UR6][R4.64], R21 ;  /* 0x0000001504007986 */ /* 0x0005e8000c101906 */
[----:B------:R2:W-:Y:S01]  /*04f0*/  STG.E desc[UR6][R6.64], R21 ;  /* 0x0000001506007986 */ /* 0x0005e2000c101906 */
[----:B------:R-:W-:-:S03]  /*0500*/  IMAD.WIDE R10, R3, 0x4, R8 ;  /* 0x00000004030a7825 */ /* 0x000fc600078e0208 */
[----:B------:R2:W-:Y:S01]  /*0510*/  STG.E desc[UR6][R8.64], R21 ;  /* 0x0000001508007986 */ /* 0x0005e2000c101906 */
[----:B------:R-:W-:-:S03]  /*0520*/  IMAD.WIDE R12, R3, 0x4, R10 ;  /* 0x00000004030c7825 */ /* 0x000fc600078e020a */
[----:B------:R2:W-:Y:S04]  /*0530*/  STG.E desc[UR6][R10.64], R21 ;  /* 0x000000150a007986 */ /* 0x0005e8000c101906 */
[----:B------:R2:W-:Y:S01]  /*0540*/  STG.E desc[UR6][R12.64], R21 ;  /* 0x000000150c007986 */ /* 0x0005e2000c101906 */
[----:B------:R-:W-:-:S05]  /*0550*/  IMAD.WIDE R14, R3, 0x4, R12 ;  /* 0x00000004030e7825 */ /* 0x000fca00078e020c */
[----:B------:R2:W-:Y:S01]  /*0560*/  STG.E desc[UR6][R14.64], R21 ;  /* 0x000000150e007986 */ /* 0x0005e2000c101906 */
[----:B------:R-:W-:-:S05]  /*0570*/  IMAD.WIDE R18, R3, 0x4, R14 ;  /* 0x0000000403127825 */ /* 0x000fca00078e020e */
[----:B------:R2:W-:Y:S01]  /*0580*/  STG.E desc[UR6][R18.64], R21 ;  /* 0x0000001512007986 */ /* 0x0005e2000c101906 */
[----:B0-----:R-:W-:-:S07]  /*0590*/  IMAD.WIDE R16, R3, 0x4, R18 ;  /* 0x0000000403107825 */ /* 0x001fce00078e0212 */
.L_x_3:
[----:B------:R-:W-:Y:S05]  /*05a0*/  @!P1 EXIT ;  /* 0x000000000000994d */ /* 0x000fea0003800000 */
[----:B------:R-:W-:Y:S02]  /*05b0*/  UISETP.GE.U32.AND UP0, UPT, UR5, 0x4, UPT ;  /* 0x000000040500788c */ /* 0x000fe4000bf06070 */
[----:B------:R-:W-:-:S06]  /*05c0*/  ULOP3.LUT UR4, UR4, 0x3, URZ, 0xc0, !UPT ;  /* 0x0000000304047892 */ /* 0x000fcc000f8ec0ff */
[----:B------:R-:W-:Y:S01]  /*05d0*/  ISETP.NE.AND P0, PT, RZ, UR4, PT ;  /* 0x00000004ff007c0c */ /* 0x000fe2000bf05270 */
[----:B------:R-:W-:-:S12]  /*05e0*/  BRA.U !UP0, `(.L_x_4) ;  /* 0x0000000108247547 */ /* 0x000fd8000b800000 */
[----:B--2---:R-:W-:Y:S01]  /*05f0*/  IMAD.WIDE R4, R3, 0x4, R16 ;  /* 0x0000000403047825 */ /* 0x004fe200078e0210 */
[----:B-1----:R-:W-:-:S03]  /*0600*/  MOV R11, 0x7fffffff ;  /* 0x7fffffff000b7802 */ /* 0x002fc60000000f00 */
[C---:B------:R-:W-:Y:S02]  /*0610*/  IMAD.WIDE R6, R3.reuse, 0x4, R4 ;  /* 0x0000000403067825 */ /* 0x040fe400078e0204 */
[----:B------:R0:W-:Y:S04]  /*0620*/  STG.E desc[UR6][R16.64], R11 ;  /* 0x0000000b10007986 */ /* 0x0001e8000c101906 */
[----:B------:R3:W-:Y:S01]  /*0630*/  STG.E desc[UR6][R4.64], R11 ;  /* 0x0000000b04007986 */ /* 0x0007e2000c101906 */
[----:B------:R-:W-:-:S03]  /*0640*/  IMAD.WIDE R8, R3, 0x4, R6 ;  /* 0x0000000403087825 */ /* 0x000fc600078e0206 */
[----:B------:R3:W-:Y:S04]  /*0650*/  STG.E desc[UR6][R6.64], R11 ;  /* 0x0000000b06007986 */ /* 0x0007e8000c101906 */
[----:B------:R3:W-:Y:S01]  /*0660*/  STG.E desc[UR6][R8.64], R11 ;  /* 0x0000000b08007986 */ /* 0x0007e2000c101906 */
[----:B0-----:R-:W-:-:S07]  /*0670*/  IMAD.WIDE R16, R3, 0x4, R8 ;  /* 0x0000000403107825 */ /* 0x001fce00078e0208 */
.L_x_4:
[----:B------:R-:W-:Y:S05]  /*0680*/  @!P0 EXIT ;  /* 0x000000000000894d */ /* 0x000fea0003800000 */
[----:B--23--:R-:W0:Y:S01]  /*0690*/  LDC R5, c[0x0][0x390] ;  /* 0x0000e400ff057b82 */ /* 0x00ce220000000800 */
[----:B------:R-:W-:Y:S01]  /*06a0*/  IMAD.MOV.U32 R3, RZ, RZ, 0x7fffffff ;  /* 0x7fffffffff037424 */ /* 0x000fe200078e00ff */
[----:B------:R-:W-:-:S12]  /*06b0*/  UIADD3 UR4, UPT, UPT, -UR4, URZ, URZ ;  /* 0x000000ff04047290 */ /* 0x000fd8000fffe1ff */
.L_x_5:
[----:B------:R-:W-:Y:S01]  /*06c0*/  UIADD3 UR4, UPT, UPT, UR4, 0x1, URZ ;  /* 0x0000000104047890 */ /* 0x000fe2000fffe0ff */
[----:B------:R2:W-:Y:S05]  /*06d0*/  STG.E desc[UR6][R16.64], R3 ;  /* 0x0000000310007986 */ /* 0x0005ea000c101906 */
[----:B------:R-:W-:-:S13]  /*06e0*/  ISETP.NE.AND P0, PT, RZ, UR4, PT ;  /* 0x00000004ff007c0c */ /* 0x000fda000bf05270 */
[----:B--2---:R-:W-:Y:S05]  /*06f0*/  @!P0 EXIT ;  /* 0x000000000000894d */ /* 0x004fea0003800000 */
[----:B0-----:R-:W-:Y:S01]  /*0700*/  IMAD.WIDE R16, R5, 0x4, R16 ;  /* 0x0000000405107825 */ /* 0x001fe200078e0210 */
[----:B------:R-:W-:Y:S06]  /*0710*/  BRA `(.L_x_5) ;  /* 0xfffffffc00e87947 */ /* 0x000fec000383ffff */
.L_x_0:
[----:B------:R-:W0:Y:S02]  /*0720*/  LDC.64 R4, c[0x0][0x388] ;  /* 0x0000e200ff047b82 */ /* 0x000e240000000a00 */
[----:B0-----:R-:W-:-:S05]  /*0730*/  IMAD.WIDE R4, R0, 0x4, R4 ;  /* 0x0000000400047825 */ /* 0x001fca00078e0204 */
[----:B------:R-:W2:Y:S02]  /*0740*/  LDG.E.CONSTANT R2, desc[UR6][R4.64] ;  /* 0x0000000604027981 */ /* 0x000ea4000c1e9900 */
[C---:B--2---:R-:W-:Y:S02]  /*0750*/  ISETP.GE.AND P0, PT, R2.reuse, R9, PT ;  /* 0x000000090200720c */ /* 0x044fe40003f06270 */
[----:B------:R-:W-:-:S13]  /*0760*/  ISETP.GT.AND P1, PT, R2, -0x1, PT ;  /* 0xffffffff0200780c */ /* 0x000fda0003f24270 */
[----:B------:R-:W-:Y:S05]  /*0770*/  @!P0 BRA P1, `(.L_x_6) ;  /* 0x0000000400808947 */ /* 0x000fea0000800000 */
[----:B------:R-:W-:-:S13]  /*0780*/  ISETP.GE.AND P0, PT, R9, 0x1, PT ;  /* 0x000000010900780c */ /* 0x000fda0003f06270 */
[----:B------:R-:W-:Y:S05]  /*0790*/  @!P0 EXIT ;  /* 0x000000000000894d */ /* 0x000fea0003800000 */
[C---:B------:R-:W-:Y:S02]  /*07a0*/  ISETP.GE.U32.AND P0, PT, R9.reuse, 0x10, PT ;  /* 0x000000100900780c */ /* 0x040fe40003f06070 */
[----:B------:R-:W-:-:S11]  /*07b0*/  LOP3.LUT R2, R9, 0xf, RZ, 0xc0, !PT ;  /* 0x0000000f09027812 */ /* 0x000fd600078ec0ff */
[----:B------:R-:W-:Y:S05]  /*07c0*/  @!P0 BRA `(.L_x_7) ;  /* 0x0000000000ac8947 */ /* 0x000fea0003800000 */
[----:B------:R-:W-:Y:S01]  /*07d0*/  LOP3.LUT R0, R9, 0x7ffffff0, RZ, 0xc0, !PT ;  /* 0x7ffffff009007812 */ /* 0x000fe200078ec0ff */
[----:B------:R-:W0:Y:S01]  /*07e0*/  LDCU UR4, c[0x0][0x390] ;  /* 0x00007200ff0477ac */ /* 0x000e220008000800 */
[----:B------:R-:W-:-:S03]  /*07f0*/  MOV R23, 0x7fffffff ;  /* 0x7fffffff00177802 */ /* 0x000fc60000000f00 */
[----:B------:R-:W-:-:S07]  /*0800*/  IMAD.MOV R0, RZ, RZ, -R0 ;  /* 0x000000ffff007224 */ /* 0x000fce00078e0a00 */
.L_x_8:
[----:B0-----:R-:W-:Y:S01]  /*0810*/  MOV R3, UR4 ;  /* 0x0000000400037c02 */ /* 0x001fe20008000f00 */
[----:B------:R-:W-:Y:S01]  /*0820*/  STG.E desc[UR6][R16.64], R23 ;  /* 0x0000001710007986 */ /* 0x000fe2000c101906 */
[----:B------:R-:W-:-:S03]  /*0830*/  VIADD R0, R0, 0x10 ;  /* 0x0000001000007836 */ /* 0x000fc60000000000 */
        /* <DEDUP_REMOVED lines=36> */
.L_x_7:
[----:B------:R-:W-:-:S13]  /*0a80*/  ISETP.NE.AND P0, PT, R2, RZ, PT ;  /* 0x000000ff0200720c */ /* 0x000fda0003f05270 */
[----:B------:R-:W-:Y:S05]  /*0a90*/  @!P0 EXIT ;  /* 0x000000000000894d */ /* 0x000fea0003800000 */
[----:B------:R-:W0:Y:S01]  /*0aa0*/  LDCU UR4, c[0x0][0x394] ;  /* 0x00007280ff0477ac */ /* 0x000e220008000800 */
[----:B------:R-:W-:Y:S01]  /*0ab0*/  ISETP.GE.U32.AND P0, PT, R2, 0x8, PT ;  /* 0x000000080200780c */ /* 0x000fe20003f06070 */
[----:B0-----:R-:W-:-:S06]  /*0ac0*/  ULOP3.LUT UR8, UR4, 0x7, URZ, 0xc0, !UPT ;  /* 0x0000000704087892 */ /* 0x001fcc000f8ec0ff */
[----:B------:R-:W-:-:S06]  /*0ad0*/  ISETP.NE.AND P1, PT, RZ, UR8, PT ;  /* 0x00000008ff007c0c */ /* 0x000fcc000bf25270 */
[----:B------:R-:W-:Y:S07]  /*0ae0*/  @!P0 BRA `(.L_x_9) ;  /* 0x0000000000448947 */ /* 0x000fee0003800000 */
[----:B------:R-:W-:Y:S01]  /*0af0*/  IMAD.WIDE R4, R3, 0x4, R16 ;  /* 0x0000000403047825 */ /* 0x000fe200078e0210 */
[----:B-1----:R-:W-:-:S03]  /*0b00*/  MOV R21, 0x7fffffff ;  /* 0x7fffffff00157802 */ /* 0x002fc60000000f00 */
[C---:B------:R-:W-:Y:S02]  /*0b10*/  IMAD.WIDE R6, R3.reuse, 0x4, R4 ;  /* 0x0000000403067825 */ /* 0x040fe400078e0204 */
        /* <DEDUP_REMOVED lines=11> */
[----:B------:R-:W-:-:S05]  /*0bd0*/  IMAD.WIDE R18, R3, 0x4, R14 ;  /* 0x0000000403127825 */ /* 0x000fca00078e020e */
[----:B------:R2:W-:Y:S01]  /*0be0*/  STG.E desc[UR6][R18.64], R21 ;  /* 0x0000001512007986 */ /* 0x0005e2000c101906 */
[----:B0-----:R-:W-:-:S07]  /*0bf0*/  IMAD.WIDE R16, R3, 0x4, R18 ;  /* 0x0000000403107825 */ /* 0x001fce00078e0212 */
.L_x_9:
[----:B------:R-:W-:Y:S05]  /*0c00*/  @!P1 EXIT ;  /* 0x000000000000994d */ /* 0x000fea0003800000 */
[----:B------:R-:W-:Y:S02]  /*0c10*/  UISETP.GE.U32.AND UP0, UPT, UR8, 0x4, UPT ;  /* 0x000000040800788c */ /* 0x000fe4000bf06070 */
[----:B------:R-:W-:-:S06]  /*0c20*/  ULOP3.LUT UR4, UR4, 0x3, URZ, 0xc0, !UPT ;  /* 0x0000000304047892 */ /* 0x000fcc000f8ec0ff */
[----:B------:R-:W-:Y:S01]  /*0c30*/  ISETP.NE.AND P0, PT, RZ, UR4, PT ;  /* 0x00000004ff007c0c */ /* 0x000fe2000bf05270 */
[----:B------:R-:W-:-:S12]  /*0c40*/  BRA.U !UP0, `(.L_x_10) ;  /* 0x0000000108247547 */ /* 0x000fd8000b800000 */
[----:B--2---:R-:W-:-:S04]  /*0c50*/  IMAD.WIDE R4, R3, 0x4, R16 ;  /* 0x0000000403047825 */ /* 0x004fc800078e0210 */
[----:B-1----:R-:W-:Y:S02]  /*0c60*/  IMAD.MOV.U32 R11, RZ, RZ, 0x7fffffff ;  /* 0x7fffffffff0b7424 */ /* 0x002fe400078e00ff */
[----:B------:R-:W-:-:S03]  /*0c70*/  IMAD.WIDE R6, R3, 0x4, R4 ;  /* 0x0000000403067825 */ /* 0x000fc600078e0204 */
[----:B------:R0:W-:Y:S01]  /*0c80*/  STG.E desc[UR6][R16.64], R11 ;  /* 0x0000000b10007986 */ /* 0x0001e2000c101906 */
[----:B------:R-:W-:-:S03]  /*0c90*/  IMAD.WIDE R8, R3, 0x4, R6 ;  /* 0x0000000403087825 */ /* 0x000fc600078e0206 */
[----:B------:R3:W-:Y:S04]  /*0ca0*/  STG.E desc[UR6][R4.64], R11 ;  /* 0x0000000b04007986 */ /* 0x0007e8000c101906 */
[----:B------:R3:W-:Y:S04]  /*0cb0*/  STG.E desc[UR6][R6.64], R11 ;  /* 0x0000000b06007986 */ /* 0x0007e8000c101906 */
[----:B------:R3:W-:Y:S01]  /*0cc0*/  STG.E desc[UR6][R8.64], R11 ;  /* 0x0000000b08007986 */ /* 0x0007e2000c101906 */
[----:B0-----:R-:W-:-:S07]  /*0cd0*/  IMAD.WIDE R16, R3, 0x4, R8 ;  /* 0x0000000403107825 */ /* 0x001fce00078e0208 */
.L_x_10:
[----:B------:R-:W-:Y:S05]  /*0ce0*/  @!P0 EXIT ;  /* 0x000000000000894d */ /* 0x000fea0003800000 */
[----:B--23--:R-:W0:Y:S01]  /*0cf0*/  LDC R5, c[0x0][0x390] ;  /* 0x0000e400ff057b82 */ /* 0x00ce220000000800 */
[----:B------:R-:W-:Y:S01]  /*0d00*/  MOV R3, 0x7fffffff ;  /* 0x7fffffff00037802 */ /* 0x000fe20000000f00 */
[----:B------:R-:W-:-:S12]  /*0d10*/  UIADD3 UR4, UPT, UPT, -UR4, URZ, URZ ;  /* 0x000000ff04047290 */ /* 0x000fd8000fffe1ff */
.L_x_11:
[----:B------:R-:W-:Y:S01]  /*0d20*/  UIADD3 UR4, UPT, UPT, UR4, 0x1, URZ ;  /* 0x0000000104047890 */ /* 0x000fe2000fffe0ff */
[----:B------:R2:W-:Y:S05]  /*0d30*/  STG.E desc[UR6][R16.64], R3 ;  /* 0x0000000310007986 */ /* 0x0005ea000c101906 */
[----:B------:R-:W-:-:S13]  /*0d40*/  ISETP.NE.AND P0, PT, RZ, UR4, PT ;  /* 0x00000004ff007c0c */ /* 0x000fda000bf05270 */
[----:B--2---:R-:W-:Y:S05]  /*0d50*/  @!P0 EXIT ;  /* 0x000000000000894d */ /* 0x004fea0003800000 */
[----:B0-----:R-:W-:Y:S01]  /*0d60*/  IMAD.WIDE R16, R5, 0x4, R16 ;  /* 0x0000000405107825 */ /* 0x001fe200078e0210 */
[----:B------:R-:W-:Y:S06]  /*0d70*/  BRA `(.L_x_11) ;  /* 0xfffffffc00e87947 */ /* 0x000fec000383ffff */
.L_x_6:
[----:B------:R-:W-:-:S05]  /*0d80*/  IMAD.IADD R8, R9, 0x1, -R2 ;  /* 0x0000000109087824 */ /* 0x000fca00078e0a02 */
[----:B------:R-:W-:-:S13]  /*0d90*/  ISETP.GE.AND P0, PT, R8, UR5, PT ;  /* 0x0000000508007c0c */ /* 0x000fda000bf06270 */
[----:B------:R-:W-:Y:S05]  /*0da0*/  @P0 BRA `(.L_x_12) ;  /* 0x00000004007c0947 */ /* 0x000fea0003800000 */
        /* <DEDUP_REMOVED lines=9> */
.L_x_14:
        /* <DEDUP_REMOVED lines=39> */
.L_x_13:
        /* <DEDUP_REMOVED lines=24> */
.L_x_15:
        /* <DEDUP_REMOVED lines=14> */
.L_x_16:
[----:B------:R-:W-:Y:S05]  /*1310*/  @!P0 EXIT ;  /* 0x000000000000894d */ /* 0x000fea0003800000 */
[----:B--23--:R-:W-:Y:S01]  /*1320*/  MOV R5, 0x7fffffff ;  /* 0x7fffffff00057802 */ /* 0x00cfe20000000f00 */
[----:B------:R-:W-:-:S12]  /*1330*/  UIADD3 UR4, UPT, UPT, -UR4, URZ, URZ ;  /* 0x000000ff04047290 */ /* 0x000fd8000fffe1ff */
.L_x_17:
[----:B------:R-:W-:Y:S01]  /*1340*/  UIADD3 UR4, UPT, UPT, UR4, 0x1, URZ ;  /* 0x0000000104047890 */ /* 0x000fe2000fffe0ff */
[----:B------:R0:W-:Y:S03]  /*1350*/  STG.E desc[UR6][R16.64], R5 ;  /* 0x0000000510007986 */ /* 0x0001e6000c101906 */
[----:B------:R-:W-:Y:S01]  /*1360*/  UISETP.NE.AND UP0, UPT, UR4, URZ, UPT ;  /* 0x000000ff0400728c */ /* 0x000fe2000bf05270 */
[----:B0-----:R-:W-:-:S08]  /*1370*/  IMAD.WIDE R16, R3, 0x4, R16 ;  /* 0x0000000403107825 */ /* 0x001fd000078e0210 */
[----:B------:R-:W-:Y:S05]  /*1380*/  BRA.U UP0, `(.L_x_17) ;  /* 0xfffffffd00ec7547 */ /* 0x000fea000b83ffff */
[----:B------:R-:W-:Y:S05]  /*1390*/  EXIT ;  /* 0x000000000000794d */ /* 0x000fea0003800000 */
.L_x_12:
[----:B------:R-:W-:-:S05]  /*13a0*/  I2FP.F32.U32 R4, UR5 ;  /* 0x0000000500047c45 */ /* 0x000fca0008201000 */
[----:B------:R-:W-:-:S05]  /*13b0*/  VIADD R3, R4, 0x1800000 ;  /* 0x0180000004037836 */ /* 0x000fca0000000000 */
[----:B------:R-:W-:-:S04]  /*13c0*/  LOP3.LUT R3, R3, 0x7f800000, RZ, 0xc0, !PT ;  /* 0x7f80000003037812 */ /* 0x000fc800078ec0ff */
[----:B------:R-:W-:Y:S02]  /*13d0*/  ISETP.GT.U32.AND P0, PT, R3, 0x1ffffff, PT ;  /* 0x01ffffff0300780c */ /* 0x000fe40003f04070 */
[----:B------:R-:W-:-:S11]  /*13e0*/  IADD3 R3, PT, PT, R2, UR5, RZ ;  /* 0x0000000502037c10 */ /* 0x000fd6000fffe0ff */
[----:B------:R-:W-:Y:S05]  /*13f0*/  @P0 BRA `(.L_x_18) ;  /* 0x0000000000100947 */ /* 0x000fea0003800000 */
[----:B------:R-:W-:-:S07]  /*1400*/  MOV R6, 0x1420 ;  /* 0x0000142000067802 */ /* 0x000fce0000000f00 */
[----:B------:R-:W-:Y:S05]  /*1410*/  CALL.REL.NOINC `($__internal_0_$__cuda_sm20_rcp_rn_f32_slowpath) ;  /* 0x0000001c00b87944 */ /* 0x000fea0003c00000 */
[----:B------:R-:W-:Y:S01]  /*1420*/  IMAD.MOV.U32 R4, RZ, RZ, R9 ;  /* 0x000000ffff047224 */ /* 0x000fe200078e0009 */
[----:B------:R-:W-:Y:S06]  /*1430*/  BRA `(.L_x_19) ;  /* 0x0000000000107947 */ /* 0x000fec0003800000 */
.L_x_18:
[----:B------:R-:W0:Y:S02]  /*1440*/  MUFU.RCP R5, R4 ;  /* 0x0000000400057308 */ /* 0x000e240000001000 */
[----:B0-----:R-:W-:-:S04]  /*1450*/  FFMA R6, R4, R5, -1 ;  /* 0xbf80000004067423 */ /* 0x001fc80000000005 */
[----:B------:R-:W-:-:S04]  /*1460*/  FADD.FTZ R6, -R6, -RZ ;  /* 0x800000ff06067221 */ /* 0x000fc80000010100 */
[----:B------:R-:W-:-:S07]  /*1470*/  FFMA R4, R5, R6, R5 ;  /* 0x0000000605047223 */ /* 0x000fce0000000005 */
.L_x_19:
[----:B------:R-:W0:Y:S01]  /*1480*/  LDC R5, c[0x0][0x398] ;  /* 0x0000e600ff057b82 */ /* 0x000e220000000800 */
[----:B------:R-:W-:Y:S01]  /*1490*/  ISETP.GE.AND P0, PT, R3, 0x2, PT ;  /* 0x000000020300780c */ /* 0x000fe20003f06270 */
[----:B------:R-:W-:Y:S01]  /*14a0*/  BSSY.RECONVERGENT B0, `(.L_x_20) ;  /* 0x000006d000007945 */ /* 0x000fe20003800200 */
[----:B0-----:R-:W-:-:S11]  /*14b0*/  IADD3 R6, PT, PT, R2, -0x1, R5 ;  /* 0xffffffff02067810 */ /* 0x001fd60007ffe005 */
[----:B------:R-:W-:Y:S05]  /*14c0*/  @!P0 BRA `(.L_x_21) ;  /* 0x0000000400a88947 */ /* 0x000fea0003800000 */
[----:B------:R-:W-:Y:S01]  /*14d0*/  IADD3 R9, PT, PT, R3, -0x2, RZ ;  /* 0xfffffffe03097810 */ /* 0x000fe20007ffe0ff */
[----:B------:R-:W-:Y:S01]  /*14e0*/  BSSY.RECONVERGENT B1, `(.L_x_22) ;  /* 0x0000034000017945 */ /* 0x000fe20003800200 */
[----:B------:R-:W-:Y:S01]  /*14f0*/  IMAD.MOV.U32 R10, RZ, RZ, R16 ;  /* 0x000000ffff0a7224 */ /* 0x000fe200078e0010 */
[----:B------:R-:W-:Y:S02]  /*1500*/  MOV R11, R17 ;  /* 0x00000011000b7202 */ /* 0x000fe40000000f00 */
[----:B------:R-:W-:Y:S02]  /*1510*/  ISETP.GE.U32.AND P0, PT, R9, 0xf, PT ;  /* 0x0000000f0900780c */ /* 0x000fe40003f06070 */
[----:B------:R-:W-:-:S11]  /*1520*/  LOP3.LUT R9, R6, 0xf, RZ, 0xc0, !PT ;  /* 0x0000000f06097812 */ /* 0x000fd600078ec0ff */
[----:B------:R-:W-:Y:S05]  /*1530*/  @!P0 BRA `(.L_x_23) ;  /* 0x0000000000b88947 */ /* 0x000fea0003800000 */
[----:B------:R-:W0:Y:S01]  /*1540*/  LDC R35, c[0x0][0x390] ;  /* 0x0000e400ff237b82 */ /* 0x000e220000000800 */
[----:B------:R-:W-:Y:S01]  /*1550*/  LOP3.LUT R34, R6, 0xfffffff0, RZ, 0xc0, !PT ;  /* 0xfffffff006227812 */ /* 0x000fe200078ec0ff */
[----:B------:R-:W-:Y:S01]  /*1560*/  BSSY.RECONVERGENT B2, `(.L_x_24) ;  /* 0x0000029000027945 */ /* 0x000fe20003800200 */
[----:B------:R-:W-:Y:S01]  /*1570*/  IMAD.MOV.U32 R10, RZ, RZ, R16 ;  /* 0x000000ffff0a7224 */ /* 0x000fe200078e0010 */
[----:B------:R-:W-:Y:S02]  /*1580*/  MOV R11, R17 ;  /* 0x00000011000b7202 */ /* 0x000fe40000000f00 */
[----:B------:R-:W-:-:S07]  /*1590*/  IMAD.MOV R34, RZ, RZ, -R34 ;  /* 0x000000ffff227224 */ /* 0x000fce00078e0a22 */
.L_x_25:
[----:B0-2---:R-:W-:Y:S01]  /*15a0*/  IMAD.WIDE R32, R35, 0x4, R10 ;  /* 0x0000000423207825 */ /* 0x005fe200078e020a */
[----:B------:R-:W-:-:S03]  /*15b0*/  MOV R37, 0x7fffffff ;  /* 0x7fffffff00257802 */ /* 0x000fc60000000f00 */
[----:B------:R-:W-:Y:S02]  /*15c0*/  VIADD R34, R34, 0x10 ;  /* 0x0000001022227836 */ /* 0x000fe40000000000 */
[C---:B------:R-:W-:Y:S01]  /*15d0*/  IMAD.WIDE R22, R35.reuse, 0x4, R32 ;  /* 0x0000000423167825 */ /* 0x040fe200078e0220 */
[----:B------:R-:W-:Y:S02]  /*15e0*/  STG.E desc[UR6][R10.64], R37 ;  /* 0x000000250a007986 */ /* 0x000fe4000c101906 */
[----:B------:R-:W-:Y:S02]  /*15f0*/  ISETP.NE.AND P0, PT, R34, RZ, PT ;  /* 0x000000ff2200720c */ /* 0x000fe40003f05270 */
[----:B------:R-:W-:Y:S01]  /*1600*/  STG.E desc[UR6][R32.64], R37 ;  /* 0x0000002520007986 */ /* 0x000fe2000c101906 */
[----:B------:R-:W-:-:S03]  /*1610*/  IMAD.WIDE R24, R35, 0x4, R22 ;  /* 0x0000000423187825 */ /* 0x000fc600078e0216 */
[----:B------:R0:W-:Y:S01]  /*1620*/  STG.E desc[UR6][R22.64], R37 ;  /* 0x0000002516007986 */ /* 0x0001e2000c101906 */
[----:B------:R-:W-:-:S03]  /*1630*/  IMAD.WIDE R26, R35, 0x4, R24 ;  /* 0x00000004231a7825 */ /* 0x000fc600078e0218 */
[----:B------:R-:W-:Y:S04]  /*1640*/  STG.E desc[UR6][R24.64], R37 ;  /* 0x0000002518007986 */ /* 0x000fe8000c101906 */
        /* <DEDUP_REMOVED lines=11> */
[----:B0-----:R-:W-:-:S04]  /*1700*/  IMAD.WIDE R22, R35, 0x4, R20 ;  /* 0x0000000423167825 */ /* 0x001fc800078e0214 */
[C---:B-1----:R-:W-:Y:S01]  /*1710*/  IMAD.WIDE R14, R35.reuse, 0x40, R10 ;  /* 0x00000040230e7825 */ /* 0x042fe200078e020a */
[----:B------:R2:W-:Y:S03]  /*1720*/  STG.E desc[UR6][R22.64], R37 ;  /* 0x0000002516007986 */ /* 0x0005e6000c101906 */
        /* <DEDUP_REMOVED lines=12> */
[----:B------:R-:W-:Y:S05]  /*17f0*/  BSYNC.RECONVERGENT B2 ;  /* 0x0000000000027941 */ /* 0x000fea0003800200 */
.L_x_24:
[----:B------:R-:W-:Y:S01]  /*1800*/  MOV R10, R14 ;  /* 0x0000000e000a7202 */ /* 0x000fe20000000f00 */
[----:B------:R-:W-:-:S07]  /*1810*/  IMAD.MOV.U32 R11, RZ, RZ, R15 ;  /* 0x000000ffff0b7224 */ /* 0x000fce00078e000f */
.L_x_23:
[----:B------:R-:W-:Y:S05]  /*1820*/  BSYNC.RECONVERGENT B1 ;  /* 0x0000000000017941 */ /* 0x000fea0003800200 */
.L_x_22:
[----:B------:R-:W-:-:S13]  /*1830*/  ISETP.NE.AND P0, PT, R9, RZ, PT ;  /* 0x000000ff0900720c */ /* 0x000fda0003f05270 */
[----:B------:R-:W-:Y:S05]  /*1840*/  @!P0 BRA `(.L_x_21) ;  /* 0x0000000000c88947 */ /* 0x000fea0003800000 */
[----:B------:R-:W-:Y:S01]  /*1850*/  ISETP.GE.U32.AND P0, PT, R9, 0x8, PT ;  /* 0x000000080900780c */ /* 0x000fe20003f06070 */
[----:B------:R-:W-:Y:S01]  /*1860*/  BSSY.RECONVERGENT B1, `(.L_x_26) ;  /* 0x0000016000017945 */ /* 0x000fe20003800200 */
[----:B--2---:R-:W-:-:S04]  /*1870*/  LOP3.LUT R28, R6, 0x7, RZ, 0xc0, !PT ;  /* 0x00000007061c7812 */ /* 0x004fc800078ec0ff */
[----:B------:R-:W-:-:S07]  /*1880*/  ISETP.NE.AND P1, PT, R28, RZ, PT ;  /* 0x000000ff1c00720c */ /* 0x000fce0003f25270 */
[----:B------:R-:W-:Y:S06]  /*1890*/  @!P0 BRA `(.L_x_27) ;  /* 0x0000000000488947 */ /* 0x000fec0003800000 */
[----:B------:R-:W0:Y:S01]  /*18a0*/  LDC R29, c[0x0][0x390] ;  /* 0x0000e400ff1d7b82 */ /* 0x000e220000000800 */
[----:B------:R-:W-:-:S05]  /*18b0*/  MOV R9, 0x7fffffff ;  /* 0x7fffffff00097802 */ /* 0x000fca0000000f00 */
[----:B------:R1:W-:Y:S01]  /*18c0*/  STG.E desc[UR6][R10.64], R9 ;  /* 0x000000090a007986 */ /* 0x0003e2000c101906 */
[----:B0-----:R-:W-:-:S05]  /*18d0*/  IMAD.WIDE R22, R29, 0x4, R10 ;  /* 0x000000041d167825 */ /* 0x001fca00078e020a */
        /* <DEDUP_REMOVED lines=13> */
[----:B-1----:R-:W-:-:S07]  /*19b0*/  IMAD.WIDE R10, R29, 0x4, R26 ;  /* 0x000000041d0a7825 */ /* 0x002fce00078e021a */
.L_x_27:
[----:B------:R-:W-:Y:S05]  /*19c0*/  BSYNC.RECONVERGENT B1 ;  /* 0x0000000000017941 */ /* 0x000fea0003800200 */
.L_x_26:
[----:B------:R-:W-:Y:S05]  /*19d0*/  @!P1 BRA `(.L_x_21) ;  /* 0x0000000000649947 */ /* 0x000fea0003800000 */
[----:B------:R-:W-:Y:S01]  /*19e0*/  ISETP.GE.U32.AND P0, PT, R28, 0x4, PT ;  /* 0x000000041c00780c */ /* 0x000fe20003f06070 */
[----:B------:R-:W-:Y:S01]  /*19f0*/  BSSY.RECONVERGENT B1, `(.L_x_28) ;  /* 0x000000e000017945 */ /* 0x000fe20003800200 */
[----:B------:R-:W-:-:S04]  /*1a00*/  LOP3.LUT R6, R6, 0x3, RZ, 0xc0, !PT ;  /* 0x0000000306067812 */ /* 0x000fc800078ec0ff */
[----:B------:R-:W-:-:S07]  /*1a10*/  ISETP.NE.AND P1, PT, R6, RZ, PT ;  /* 0x000000ff0600720c */ /* 0x000fce0003f25270 */
[----:B------:R-:W-:Y:S06]  /*1a20*/  @!P0 BRA `(.L_x_29) ;  /* 0x0000000000288947 */ /* 0x000fec0003800000 */
[----:B0-----:R-:W0:Y:S01]  /*1a30*/  LDC R21, c[0x0][0x390] ;  /* 0x0000e400ff157b82 */ /* 0x001e220000000800 */
[----:B------:R-:W-:-:S05]  /*1a40*/  IMAD.MOV.U32 R9, RZ, RZ, 0x7fffffff ;  /* 0x7fffffffff097424 */ /* 0x000fca00078e00ff */
[----:B------:R1:W-:Y:S01]  /*1a50*/  STG.E desc[UR6][R10.64], R9 ;  /* 0x000000090a007986 */ /* 0x0003e2000c101906 */
[----:B0-----:R-:W-:-:S05]  /*1a60*/  IMAD.WIDE R12, R21, 0x4, R10 ;  /* 0x00000004150c7825 */ /* 0x001fca00078e020a */
[----:B------:R2:W-:Y:S01]  /*1a70*/  STG.E desc[UR6][R12.64], R9 ;  /* 0x000000090c007986 */ /* 0x0005e2000c101906 */
[----:B------:R-:W-:-:S05]  /*1a80*/  IMAD.WIDE R14, R21, 0x4, R12 ;  /* 0x00000004150e7825 */ /* 0x000fca00078e020c */
[----:B------:R2:W-:Y:S01]  /*1a90*/  STG.E desc[UR6][R14.64], R9 ;  /* 0x000000090e007986 */ /* 0x0005e2000c101906 */
[----:B------:R-:W-:-:S05]  /*1aa0*/  IMAD.WIDE R18, R21, 0x4, R14 ;  /* 0x0000000415127825 */ /* 0x000fca00078e020e */
[----:B------:R2:W-:Y:S01]  /*1ab0*/  STG.E desc[UR6][R18.64], R9 ;  /* 0x0000000912007986 */ /* 0x0005e2000c101906 */
[----:B-1----:R-:W-:-:S07]  /*1ac0*/  IMAD.WIDE R10, R21, 0x4, R18 ;  /* 0x00000004150a7825 */ /* 0x002fce00078e0212 */
.L_x_29:
[----:B------:R-:W-:Y:S05]  /*1ad0*/  BSYNC.RECONVERGENT B1 ;  /* 0x0000000000017941 */ /* 0x000fea0003800200 */
.L_x_28:
[----:B------:R-:W-:Y:S05]  /*1ae0*/  @!P1 BRA `(.L_x_21) ;  /* 0x0000000000209947 */ /* 0x000fea0003800000 */
[----:B0-2---:R-:W0:Y:S01]  /*1af0*/  LDC R13, c[0x0][0x390] ;  /* 0x0000e400ff0d7b82 */ /* 0x005e220000000800 */
[----:B------:R-:W-:Y:S01]  /*1b00*/  IADD3 R6, PT, PT, -R6, RZ, RZ ;  /* 0x000000ff06067210 */ /* 0x000fe20007ffe1ff */
[----:B------:R-:W-:-:S07]  /*1b10*/  IMAD.MOV.U32 R9, RZ, RZ, 0x7fffffff ;  /* 0x7fffffffff097424 */ /* 0x000fce00078e00ff */
.L_x_30:
[----:B------:R-:W-:Y:S01]  /*1b20*/  IADD3 R6, PT, PT, R6, 0x1, RZ ;  /* 0x0000000106067810 */ /* 0x000fe20007ffe0ff */
[----:B------:R0:W-:Y:S03]  /*1b30*/  STG.E desc[UR6][R10.64], R9 ;  /* 0x000000090a007986 */ /* 0x0001e6000c101906 */
[----:B------:R-:W-:Y:S01]  /*1b40*/  ISETP.NE.AND P0, PT, R6, RZ, PT ;  /* 0x000000ff0600720c */ /* 0x000fe20003f05270 */
[----:B0-----:R-:W-:-:S12]  /*1b50*/  IMAD.WIDE R10, R13, 0x4, R10 ;  /* 0x000000040d0a7825 */ /* 0x001fd800078e020a */
[----:B------:R-:W-:Y:S05]  /*1b60*/  @P0 BRA `(.L_x_30) ;  /* 0xfffffffc00ec0947 */ /* 0x000fea000383ffff */
.L_x_21:
[----:B------:R-:W-:Y:S05]  /*1b70*/  BSYNC.RECONVERGENT B0 ;  /* 0x0000000000007941 */ /* 0x000fea0003800200 */
.L_x_20:
[----:B0-2---:R-:W0:Y:S01]  /*1b80*/  LDC.64 R18, c[0x0][0x380] ;  /* 0x0000e000ff127b82 */ /* 0x005e220000000a00 */
[----:B------:R-:W-:Y:S02]  /*1b90*/  ISETP.NE.AND P0, PT, R5, 0x1, PT ;  /* 0x000000010500780c */ /* 0x000fe40003f05270 */
[----:B0-----:R-:W-:-:S04]  /*1ba0*/  LEA R6, P1, R0, R18, 0x2 ;  /* 0x0000001200067211 */ /* 0x001fc800078210ff */
[----:B------:R-:W-:-:S07]  /*1bb0*/  LEA.HI.X R7, R0, R19, R7, 0x2, P1 ;  /* 0x0000001300077211 */ /* 0x000fce00008f1407 */
[----:B------:R-:W-:Y:S05]  /*1bc0*/  @P0 BRA `(.L_x_31) ;  /* 0x0000000400380947 */ /* 0x000fea0003800000 */
[----:B------:R-:W0:Y:S01]  /*1bd0*/  LDC R3, c[0x0][0x390] ;  /* 0x0000e400ff037b82 */ /* 0x000e220000000800 */
[----:B------:R-:W-:Y:S01]  /*1be0*/  LOP3.LUT P0, R8, R8, 0x3, RZ, 0xc0, !PT ;  /* 0x0000000308087812 */ /* 0x000fe2000780c0ff */
[----:B------:R-:W-:Y:S01]  /*1bf0*/  BSSY.RECONVERGENT B0, `(.L_x_32) ;  /* 0x0000023000007945 */ /* 0x000fe20003800200 */
[----:B------:R-:W-:Y:S01]  /*1c00*/  IMAD.MOV.U32 R13, RZ, RZ, R2 ;  /* 0x000000ffff0d7224 */ /* 0x000fe200078e0002 */
[----:B0-----:R-:W-:Y:S01]  /*1c10*/  SHF.R.S32.HI R12, RZ, 0x1f, R3 ;  /* 0x0000001fff0c7819 */ /* 0x001fe20000011403 */
[----:B------:R-:W-:-:S04]  /*1c20*/  IMAD.WIDE.U32 R4, R2, R3, RZ ;  /* 0x0000000302047225 */ /* 0x000fc800078e00ff */
[----:B------:R-:W-:Y:S02]  /*1c30*/  IMAD R5, R2, R12, R5 ;  /* 0x0000000c02057224 */ /* 0x000fe400078e0205 */
[----:B------:R-:W-:-:S03]  /*1c40*/  IMAD.SHL.U32 R10, R4, 0x4, RZ ;  /* 0x00000004040a7824 */ /* 0x000fc600078e00ff */
[----:B------:R-:W-:Y:S02]  /*1c50*/  SHF.L.U64.HI R11, R4, 0x2, R5 ;  /* 0x00000002040b7819 */ /* 0x000fe40000010205 */
[----:B------:R-:W-:Y:S02]  /*1c60*/  IADD3 R6, P1, PT, R10, R6, RZ ;  /* 0x000000060a067210 */ /* 0x000fe40007f3e0ff */
[----:B------:R-:W-:Y:S02]  /*1c70*/  IADD3 R4, P2, PT, R16, R10, RZ ;  /* 0x0000000a10047210 */ /* 0x000fe40007f5e0ff */
[----:B------:R-:W-:Y:S02]  /*1c80*/  IADD3.X R7, PT, PT, R11, R7, RZ, P1, !PT ;  /* 0x000000070b077210 */ /* 0x000fe40000ffe4ff */
[----:B------:R-:W-:Y:S01]  /*1c90*/  IADD3.X R16, PT, PT, R17, R11, RZ, P2, !PT ;  /* 0x0000000b11107210 */ /* 0x000fe200017fe4ff */
[----:B------:R-:W-:Y:S08]  /*1ca0*/  @!P0 BRA `(.L_x_33) ;  /* 0x00000000005c8947 */ /* 0x000ff00003800000 */
[----:B------:R-:W0:Y:S01]  /*1cb0*/  LDC.64 R4, c[0x0][0x3a0] ;  /* 0x0000e800ff047b82 */ /* 0x000e220000000a00 */
[----:B------:R-:W-:Y:S01]  /*1cc0*/  BSSY.RECONVERGENT B1, `(.L_x_34) ;  /* 0x0000011000017945 */ /* 0x000fe20003800200 */
[----:B------:R-:W-:Y:S01]  /*1cd0*/  IMAD.WIDE R10, R0, 0x4, R10 ;  /* 0x00000004000a7825 */ /* 0x000fe200078e020a */
[----:B------:R-:W-:Y:S02]  /*1ce0*/  SHF.L.U64.HI R14, R3, 0x2, R12 ;  /* 0x00000002030e7819 */ /* 0x000fe4000001020c */
[----:B------:R-:W-:Y:S01]  /*1cf0*/  MOV R13, R2 ;  /* 0x00000002000d7202 */ /* 0x000fe20000000f00 */
[----:B------:R-:W-:-:S07]  /*1d00*/  IMAD.MOV R0, RZ, RZ, -R8 ;  /* 0x000000ffff007224 */ /* 0x000fce00078e0a08 */
.L_x_35:
[----:B------:R-:W-:-:S05]  /*1d10*/  IADD3 R6, P0, PT, R10, R18, RZ ;  /* 0x000000120a067210 */ /* 0x000fca0007f1e0ff */
[----:B-1----:R-:W-:-:S06]  /*1d20*/  IMAD.X R7, R11, 0x1, R19, P0 ;  /* 0x000000010b077824 */ /* 0x002fcc00000e0613 */
[----:B------:R-:W2:Y:S01]  /*1d30*/  LDG.E.CONSTANT R7, desc[UR6][R6.64] ;  /* 0x0000000606077981 */ /* 0x000ea2000c1e9900 */
[----:B0-----:R-:W-:Y:S01]  /*1d40*/  IADD3 R8, P0, PT, R10, R4, RZ ;  /* 0x000000040a087210 */ /* 0x001fe20007f1e0ff */
[----:B------:R-:W-:Y:S01]  /*1d50*/  VIADD R0, R0, 0x1 ;  /* 0x0000000100007836 */ /* 0x000fe20000000000 */
[----:B------:R-:W-:Y:S02]  /*1d60*/  LEA R10, P1, R3, R10, 0x2 ;  /* 0x0000000a030a7211 */ /* 0x000fe400078210ff */
[C---:B------:R-:W-:Y:S02]  /*1d70*/  IADD3.X R9, PT, PT, R11.reuse, R5, RZ, P0, !PT ;  /* 0x000000050b097210 */ /* 0x040fe400007fe4ff */
[----:B------:R-:W-:Y:S01]  /*1d80*/  ISETP.NE.AND P0, PT, R0, RZ, PT ;  /* 0x000000ff0000720c */ /* 0x000fe20003f05270 */
[----:B------:R-:W-:Y:S01]  /*1d90*/  IMAD.X R11, R11, 0x1, R14, P1 ;  /* 0x000000010b0b7824 */ /* 0x000fe200008e060e */
[----:B------:R-:W-:Y:S01]  /*1da0*/  IADD3 R13, PT, PT, R13, 0x1, RZ ;  /* 0x000000010d0d7810 */ /* 0x000fe20007ffe0ff */
[----:B--2---:R1:W-:Y:S10]  /*1db0*/  STG.E desc[UR6][R8.64], R7 ;  /* 0x0000000708007986 */ /* 0x0043f4000c101906 */
[----:B------:R-:W-:Y:S05]  /*1dc0*/  @P0 BRA `(.L_x_35) ;  /* 0xfffffffc00d00947 */ /* 0x000fea000383ffff */
[----:B------:R-:W-:Y:S05]  /*1dd0*/  BSYNC.RECONVERGENT B1 ;  /* 0x0000000000017941 */ /* 0x000fea0003800200 */
.L_x_34:
[C---:B------:R-:W-:Y:S02]  /*1de0*/  IADD3 R6, P1, PT, R10.reuse, R18, RZ ;  /* 0x000000120a067210 */ /* 0x040fe40007f3e0ff */
[----:B------:R-:W-:-:S03]  /*1df0*/  IADD3 R4, P0, PT, R10, R4, RZ ;  /* 0x000000040a047210 */ /* 0x000fc60007f1e0ff */
[C---:B-1----:R-:W-:Y:S01]  /*1e00*/  IMAD.X R7, R11.reuse, 0x1, R19, P1 ;  /* 0x000000010b077824 */ /* 0x042fe200008e0613 */
[----:B------:R-:W-:-:S09]  /*1e10*/  IADD3.X R16, PT, PT, R11, R5, RZ, P0, !PT ;  /* 0x000000050b107210 */ /* 0x000fd200007fe4ff */
.L_x_33:
[----:B------:R-:W-:Y:S05]  /*1e20*/  BSYNC.RECONVERGENT B0 ;  /* 0x0000000000007941 */ /* 0x000fea0003800200 */
.L_x_32:
[----:B------:R-:W0:Y:S02]  /*1e30*/  LDC R0, c[0x0][0x394] ;  /* 0x0000e500ff007b82 */ /* 0x000e240000000800 */
[----:B0-----:R-:W-:-:S04]  /*1e40*/  IADD3 R2, PT, PT, R2, -R0, RZ ;  /* 0x8000000002027210 */ /* 0x001fc80007ffe0ff */
[----:B------:R-:W-:-:S13]  /*1e50*/  ISETP.GT.U32.AND P0, PT, R2, -0x4, PT ;  /* 0xfffffffc0200780c */ /* 0x000fda0003f04070 */
[----:B------:R-:W-:Y:S05]  /*1e60*/  @P0 EXIT ;  /* 0x000000000000094d */ /* 0x000fea0003800000 */
[----:B------:R-:W-:Y:S02]  /*1e70*/  HFMA2 R2, -RZ, RZ, 0, 0 ;  /* 0x00000000ff027431 */ /* 0x000fe400000001ff */
[----:B------:R-:W-:Y:S01]  /*1e80*/  IMAD.IADD R0, R13, 0x1, -R0 ;  /* 0x000000010d007824 */ /* 0x000fe200078e0a00 */
[C-C-:B------:R-:W-:Y:S01]  /*1e90*/  SHF.L.U64.HI R25, R3.reuse, 0x4, R12.reuse ;  /* 0x0000000403197819 */ /* 0x140fe2000001020c */
[----:B------:R-:W-:Y:S01]  /*1ea0*/  IMAD.MOV.U32 R17, RZ, RZ, RZ ;  /* 0x000000ffff117224 */ /* 0x000fe200078e00ff */
[C---:B------:R-:W-:Y:S02]  /*1eb0*/  SHF.L.U64.HI R27, R3.reuse, 0x2, R12 ;  /* 0x00000002031b7819 */ /* 0x040fe4000001020c */
[----:B------:R-:W-:-:S07]  /*1ec0*/  SHF.L.U32 R29, R3, 0x2, RZ ;  /* 0x00000002031d7819 */ /* 0x000fce00000006ff */
.L_x_36:
[----:B0-----:R-:W-:-:S05]  /*1ed0*/  IADD3 R10, P0, PT, R6, R17, RZ ;  /* 0x00000011060a7210 */ /* 0x001fca0007f1e0ff */
[----:B------:R-:W-:Y:S01]  /*1ee0*/  IMAD.X R11, R7, 0x1, R2, P0 ;  /* 0x00000001070b7824 */ /* 0x000fe200000e0602 */
[----:B------:R-:W-:-:S04]  /*1ef0*/  IADD3 R18, P0, PT, R10, R29, RZ ;  /* 0x0000001d0a127210 */ /* 0x000fc80007f1e0ff */
[----:B------:R-:W-:Y:S01]  /*1f00*/  IADD3.X R19, PT, PT, R11, R27, RZ, P0, !PT ;  /* 0x0000001b0b137210 */ /* 0x000fe200007fe4ff */
[----:B------:R0:W2:Y:S01]  /*1f10*/  LDG.E.CONSTANT R5, desc[UR6][R10.64] ;  /* 0x000000060a057981 */ /* 0x0000a2000c1e9900 */
[----:B------:R-:W-:-:S05]  /*1f20*/  IADD3 R20, P0, PT, R18, R29, RZ ;  /* 0x0000001d12147210 */ /* 0x000fca0007f1e0ff */
[----:B------:R-:W-:Y:S01]  /*1f30*/  IMAD.X R21, R19, 0x1, R27, P0 ;  /* 0x0000000113157824 */ /* 0x000fe200000e061b */
[----:B------:R-:W-:Y:S01]  /*1f40*/  IADD3 R22, P0, PT, R20, R29, RZ ;  /* 0x0000001d14167210 */ /* 0x000fe20007f1e0ff */
[----:B------:R-:W3:Y:S03]  /*1f50*/  LDG.E.CONSTANT R19, desc[UR6][R18.64] ;  /* 0x0000000612137981 */ /* 0x000ee6000c1e9900 */
[----:B------:R-:W-:Y:S02]  /*1f60*/  IADD3.X R23, PT, PT, R21, R27, RZ, P0, !PT ;  /* 0x0000001b15177210 */ /* 0x000fe400007fe4ff */
[----:B------:R-:W4:Y:S04]  /*1f70*/  LDG.E.CONSTANT R21, desc[UR6][R20.64] ;  /* 0x0000000614157981 */ /* 0x000f28000c1e9900 */
[----:B------:R-:W5:Y:S01]  /*1f80*/  LDG.E.CONSTANT R23, desc[UR6][R22.64] ;  /* 0x0000000616177981 */ /* 0x000f62000c1e9900 */
[----:B------:R-:W-:-:S05]  /*1f90*/  IADD3 R12, P0, PT, R4, R17, RZ ;  /* 0x00000011040c7210 */ /* 0x000fca0007f1e0ff */
[----:B------:R-:W-:Y:S01]  /*1fa0*/  IMAD.X R13, R16, 0x1, R2, P0 ;  /* 0x00000001100d7824 */ /* 0x000fe200000e0602 */
[----:B------:R-:W-:-:S04]  /*1fb0*/  IADD3 R14, P0, PT, R12, R29, RZ ;  /* 0x0000001d0c0e7210 */ /* 0x000fc80007f1e0ff */
[----:B------:R-:W-:Y:S02]  /*1fc0*/  IADD3.X R15, PT, PT, R13, R27, RZ, P0, !PT ;  /* 0x0000001b0d0f7210 */ /* 0x000fe400007fe4ff */
[----:B------:R-:W-:Y:S01]  /*1fd0*/  IADD3 R8, P0, PT, R14, R29, RZ ;  /* 0x0000001d0e087210 */ /* 0x000fe20007f1e0ff */
[----:B------:R-:W-:-:S04]  /*1fe0*/  VIADD R0, R0, 0x4 ;  /* 0x0000000400007836 */ /* 0x000fc80000000000 */
[----:B------:R-:W-:Y:S01]  /*1ff0*/  IMAD.X R9, R15, 0x1, R27, P0 ;  /* 0x000000010f097824 */ /* 0x000fe200000e061b */
[----:B0-----:R-:W-:-:S04]  /*2000*/  IADD3 R10, P0, PT, R8, R29, RZ ;  /* 0x0000001d080a7210 */ /* 0x001fc80007f1e0ff */
[----:B------:R-:W-:Y:S02]  /*2010*/  IADD3.X R11, PT, PT, R9, R27, RZ, P0, !PT ;  /* 0x0000001b090b7210 */ /* 0x000fe400007fe4ff */
[----:B------:R-:W-:Y:S02]  /*2020*/  ISETP.NE.AND P0, PT, R0, RZ, PT ;  /* 0x000000ff0000720c */ /* 0x000fe40003f05270 */
[----:B------:R-:W-:Y:S01]  /*2030*/  LEA R17, P1, R3, R17, 0x4 ;  /* 0x0000001103117211 */ /* 0x000fe200078220ff */
[----:B--2---:R0:W-:Y:S04]  /*2040*/  STG.E desc[UR6][R12.64], R5 ;  /* 0x000000050c007986 */ /* 0x0041e8000c101906 */
[----:B---3--:R0:W-:Y:S04]  /*2050*/  STG.E desc[UR6][R14.64], R19 ;  /* 0x000000130e007986 */ /* 0x0081e8000c101906 */
[----:B----4-:R0:W-:Y:S04]  /*2060*/  STG.E desc[UR6][R8.64], R21 ;  /* 0x0000001508007986 */ /* 0x0101e8000c101906 */
[----:B-----5:R0:W-:Y:S01]  /*2070*/  STG.E desc[UR6][R10.64], R23 ;  /* 0x000000170a007986 */ /* 0x0201e2000c101906 */
[----:B------:R-:W-:Y:S05]  /*2080*/  @!P0 EXIT ;  /* 0x000000000000894d */ /* 0x000fea0003800000 */
[----:B------:R-:W-:Y:S01]  /*2090*/  IADD3.X R2, PT, PT, R2, R25, RZ, P1, !PT ;  /* 0x0000001902027210 */ /* 0x000fe20000ffe4ff */
[----:B------:R-:W-:Y:S06]  /*20a0*/  BRA `(.L_x_36) ;  /* 0xfffffffc00887947 */ /* 0x000fec000383ffff */
.L_x_31:
[----:B------:R-:W0:Y:S01]  /*20b0*/  LDC R8, c[0x0][0x390] ;  /* 0x0000e400ff087b82 */ /* 0x000e220000000800 */
[C---:B------:R-:W-:Y:S01]  /*20c0*/  ISETP.GE.U32.AND P0, PT, R5.reuse, 0x10, PT ;  /* 0x000000100500780c */ /* 0x040fe20003f06070 */
[----:B------:R-:W-:Y:S01]  /*20d0*/  IMAD.MOV.U32 R21, RZ, RZ, RZ ;  /* 0x000000ffff157224 */ /* 0x000fe200078e00ff */
[----:B------:R-:W-:Y:S02]  /*20e0*/  LOP3.LUT R14, R5, 0xf, RZ, 0xc0, !PT ;  /* 0x0000000f050e7812 */ /* 0x000fe400078ec0ff */
[----:B0-----:R-:W-:Y:S01]  /*20f0*/  SHF.R.S32.HI R9, RZ, 0x1f, R8 ;  /* 0x0000001fff097819 */ /* 0x001fe20000011408 */
[----:B------:R-:W-:-:S04]  /*2100*/  IMAD.WIDE.U32 R10, R2, R8, RZ ;  /* 0x00000008020a7225 */ /* 0x000fc800078e00ff */
[----:B------:R-:W-:Y:S02]  /*2110*/  IMAD R13, R2, R9, R11 ;  /* 0x00000009020d7224 */ /* 0x000fe400078e020b */
[----:B------:R-:W-:-:S03]  /*2120*/  IMAD.SHL.U32 R11, R10, 0x4, RZ ;  /* 0x000000040a0b7824 */ /* 0x000fc600078e00ff */
[----:B------:R-:W-:Y:S02]  /*2130*/  SHF.L.U64.HI R10, R10, 0x2, R13 ;  /* 0x000000020a0a7819 */ /* 0x000fe4000001020d */
[----:B------:R-:W-:-:S04]  /*2140*/  IADD3 R12, P1, PT, R11, R6, RZ ;  /* 0x000000060b0c7210 */ /* 0x000fc80007f3e0ff */
[----:B------:R-:W-:Y:S02]  /*2150*/  IADD3.X R13, PT, PT, R10, R7, RZ, P1, !PT ;  /* 0x000000070a0d7210 */ /* 0x000fe40000ffe4ff */
[----:B------:R-:W-:-:S03]  /*2160*/  MOV R28, R12 ;  /* 0x0000000c001c7202 */ /* 0x000fc60000000f00 */
[----:B------:R-:W-:Y:S01]  /*2170*/  IMAD.MOV.U32 R29, RZ, RZ, R13 ;  /* 0x000000ffff1d7224 */ /* 0x000fe200078e000d */
[----:B------:R-:W-:Y:S06]  /*2180*/  @!P0 BRA `(.L_x_37) ;  /* 0x00000004003c8947 */ /* 0x000fec0003800000 */
[----:B------:R-:W-:Y:S01]  /*2190*/  LOP3.LUT R34, R5, 0x7ffffff0, RZ, 0xc0, !PT ;  /* 0x7ffffff005227812 */ /* 0x000fe200078ec0ff */
[----:B------:R-:W-:Y:S01]  /*21a0*/  IMAD.MOV.U32 R21, RZ, RZ, RZ ;  /* 0x000000ffff157224 */ /* 0x000fe200078e00ff */
[C---:B------:R-:W-:Y:S01]  /*21b0*/  SHF.L.U64.HI R28, R8.reuse, 0x6, R9 ;  /* 0x00000006081c7819 */ /* 0x040fe20000010209 */
[----:B------:R-:W-:Y:S01]  /*21c0*/  IMAD.MOV.U32 R33, RZ, RZ, R13 ;  /* 0x000000ffff217224 */ /* 0x000fe200078e000d */
[C---:B------:R-:W-:Y:S02]  /*21d0*/  SHF.L.U64.HI R29, R8.reuse, 0x2, R9 ;  /* 0x00000002081d7819 */ /* 0x040fe40000010209 */
[----:B------:R-:W-:Y:S02]  /*21e0*/  SHF.L.U32 R31, R8, 0x2, RZ ;  /* 0x00000002081f7819 */ /* 0x000fe400000006ff */
[----:B------:R-:W-:Y:S02]  /*21f0*/  MOV R32, R12 ;  /* 0x0000000c00207202 */ /* 0x000fe40000000f00 */
[----:B------:R-:W-:-:S07]  /*2200*/  IADD3 R34, PT, PT, -R34, RZ, RZ ;  /* 0x000000ff22227210 */ /* 0x000fce0007ffe1ff */
.L_x_38:
[----:B------:R-:W2:Y:S01]  /*2210*/  LDG.E.CONSTANT R20, desc[UR6][R32.64] ;  /* 0x0000000620147981 */ /* 0x000ea2000c1e9900 */
[----:B------:R-:W-:-:S05]  /*2220*/  IADD3 R24, P0, PT, R32, R31, RZ ;  /* 0x0000001f20187210 */ /* 0x000fca0007f1e0ff */
[----:B------:R-:W-:-:S05]  /*2230*/  IMAD.X R25, R33, 0x1, R29, P0 ;  /* 0x0000000121197824 */ /* 0x000fca00000e061d */
[----:B------:R-:W3:Y:S01]  /*2240*/  LDG.E.CONSTANT R37, desc[UR6][R24.64] ;  /* 0x0000000618257981 */ /* 0x000ee2000c1e9900 */
[----:B------:R-:W-:-:S04]  /*2250*/  IADD3 R22, P0, PT, R24, R31, RZ ;  /* 0x0000001f18167210 */ /* 0x000fc80007f1e0ff */
[----:B------:R-:W-:-:S05]  /*2260*/  IADD3.X R23, PT, PT, R25, R29, RZ, P0, !PT ;  /* 0x0000001d19177210 */ /* 0x000fca00007fe4ff */
[----:B------:R0:W4:Y:S02]  /*2270*/  LDG.E.CONSTANT R36, desc[UR6][R22.64] ;  /* 0x0000000616247981 */ /* 0x000124000c1e9900 */
[----:B0-----:R-:W-:-:S05]  /*2280*/  IADD3 R22, P0, PT, R22, R31, RZ ;  /* 0x0000001f16167210 */ /* 0x001fca0007f1e0ff */
[----:B------:R-:W-:Y:S01]  /*2290*/  IMAD.X R23, R23, 0x1, R29, P0 ;  /* 0x0000000117177824 */ /* 0x000fe200000e061d */
[----:B------:R-:W-:-:S04]  /*22a0*/  IADD3 R26, P0, PT, R22, R31, RZ ;  /* 0x0000001f161a7210 */ /* 0x000fc80007f1e0ff */
[----:B------:R-:W-:Y:S01]  /*22b0*/  IADD3.X R27, PT, PT, R23, R29, RZ, P0, !PT ;  /* 0x0000001d171b7210 */ /* 0x000fe200007fe4ff */
[----:B------:R-:W5:Y:S01]  /*22c0*/  LDG.E.CONSTANT R30, desc[UR6][R22.64] ;  /* 0x00000006161e7981 */ /* 0x000f62000c1e9900 */
[----:B------:R-:W-:-:S03]  /*22d0*/  IADD3 R24, P0, PT, R26, R31, RZ ;  /* 0x0000001f1a187210 */ /* 0x000fc60007f1e0ff */
[----:B------:R2:W5:Y:S02]  /*22e0*/  LDG.E.CONSTANT R15, desc[UR6][R26.64] ;  /* 0x000000061a0f7981 */ /* 0x000564000c1e9900 */
[----:B------:R-:W-:-:S05]  /*22f0*/  IMAD.X R25, R27, 0x1, R29, P0 ;  /* 0x000000011b197824 */ /* 0x000fca00000e061d */
[----:B------:R0:W5:Y:S01]  /*2300*/  LDG.E.CONSTANT R35, desc[UR6][R24.64] ;  /* 0x0000000618237981 */ /* 0x000162000c1e9900 */
[----:B--2---:R-:W-:Y:S01]  /*2310*/  FADD R26, R20, R21 ;  /* 0x00000015141a7221 */ /* 0x004fe20000000000 */
[----:B------:R-:W-:-:S04]  /*2320*/  IADD3 R20, P0, PT, R24, R31, RZ ;  /* 0x0000001f18147210 */ /* 0x000fc80007f1e0ff */
[----:B------:R-:W-:Y:S02]  /*2330*/  IADD3.X R21, PT, PT, R25, R29, RZ, P0, !PT ;  /* 0x0000001d19157210 */ /* 0x000fe400007fe4ff */
[----:B------:R-:W-:-:S03]  /*2340*/  IADD3 R22, P0, PT, R20, R31, RZ ;  /* 0x0000001f14167210 */ /* 0x000fc60007f1e0ff */
[----:B------:R-:W2:Y:S01]  /*2350*/  LDG.E.CONSTANT R20, desc[UR6][R20.64] ;  /* 0x0000000614147981 */ /* 0x000ea2000c1e9900 */
[----:B---3--:R-:W-:Y:S01]  /*2360*/  FADD R37, R26, R37 ;  /* 0x000000251a257221 */ /* 0x008fe20000000000 */
[----:B------:R-:W-:Y:S01]  /*2370*/  IMAD.X R23, R21, 0x1, R29, P0 ;  /* 0x0000000115177824 */ /* 0x000fe200000e061d */
[----:B------:R-:W-:-:S04]  /*2380*/  IADD3 R26, P0, PT, R22, R31, RZ ;  /* 0x0000001f161a7210 */ /* 0x000fc80007f1e0ff */
[----:B------:R-:W3:Y:S01]  /*2390*/  LDG.E.CONSTANT R22, desc[UR6][R22.64] ;  /* 0x0000000616167981 */ /* 0x000ee2000c1e9900 */
[----:B------:R-:W-:-:S05]  /*23a0*/  IADD3.X R27, PT, PT, R23, R29, RZ, P0, !PT ;  /* 0x0000001d171b7210 */ /* 0x000fca00007fe4ff */
[----:B------:R1:W3:Y:S01]  /*23b0*/  LDG.E.CONSTANT R21, desc[UR6][R26.64] ;  /* 0x000000061a157981 */ /* 0x0002e2000c1e9900 */
[----:B----4-:R-:W-:Y:S01]  /*23c0*/  FADD R37, R37, R36 ;  /* 0x0000002425257221 */ /* 0x010fe20000000000 */
[----:B0-----:R-:W-:-:S05]  /*23d0*/  IADD3 R24, P0, PT, R26, R31, RZ ;  /* 0x0000001f1a187210 */ /* 0x001fca0007f1e0ff */
[----:B------:R-:W-:Y:S02]  /*23e0*/  IMAD.X R25, R27, 0x1, R29, P0 ;  /* 0x000000011b197824 */ /* 0x000fe400000e061d */
[----:B-----5:R-:W-:-:S03]  /*23f0*/  FADD R36, R37, R30 ;  /* 0x0000001e25247221 */ /* 0x020fc60000000000 */
[----:B------:R0:W4:Y:S01]  /*2400*/  LDG.E.CONSTANT R30, desc[UR6][R24.64] ;  /* 0x00000006181e7981 */ /* 0x000122000c1e9900 */
[----:B------:R-:W-:Y:S01]  /*2410*/  FADD R15, R36, R15 ;  /* 0x0000000f240f7221 */ /* 0x000fe20000000000 */
[----:B------:R-:W-:-:S04]  /*2420*/  IADD3 R36, P0, PT, R24, R31, RZ ;  /* 0x0000001f18247210 */ /* 0x000fc80007f1e0ff */
[----:B------:R-:W-:Y:S02]  /*2430*/  IADD3.X R37, PT, PT, R25, R29, RZ, P0, !PT ;  /* 0x0000001d19257210 */ /* 0x000fe400007fe4ff */
[-C--:B-1----:R-:W-:Y:S01]  /*2440*/  IADD3 R26, P0, PT, R36, R31.reuse, RZ ;  /* 0x0000001f241a7210 */ /* 0x082fe20007f1e0ff */
[----:B------:R-:W-:Y:S02]  /*2450*/  FADD R35, R15, R35 ;  /* 0x000000230f237221 */ /* 0x000fe40000000000 */
[----:B------:R1:W5:Y:S02]  /*2460*/  LDG.E.CONSTANT R15, desc[UR6][R36.64] ;  /* 0x00000006240f7981 */ /* 0x000364000c1e9900 */
[----:B------:R-:W-:Y:S01]  /*2470*/  IMAD.X R27, R37, 0x1, R29, P0 ;  /* 0x00000001251b7824 */ /* 0x000fe200000e061d */
[----:B0-----:R-:W-:-:S04]  /*2480*/  IADD3 R24, P0, PT, R26, R31, RZ ;  /* 0x0000001f1a187210 */ /* 0x001fc80007f1e0ff */
[----:B------:R-:W-:Y:S01]  /*2490*/  IADD3.X R25, PT, PT, R27, R29, RZ, P0, !PT ;  /* 0x0000001d1b197210 */ /* 0x000fe200007fe4ff */
[----:B------:R-:W5:Y:S01]  /*24a0*/  LDG.E.CONSTANT R26, desc[UR6][R26.64] ;  /* 0x000000061a1a7981 */ /* 0x000f62000c1e9900 */
[----:B--2---:R-:W-:-:S04]  /*24b0*/  FADD R35, R35, R20 ;  /* 0x0000001423237221 */ /* 0x004fc80000000000 */
[----:B---3--:R-:W-:Y:S01]  /*24c0*/  FADD R20, R35, R22 ;  /* 0x0000001623147221 */ /* 0x008fe20000000000 */
[-C--:B------:R-:W-:Y:S02]  /*24d0*/  IADD3 R22, P0, PT, R24, R31.reuse, RZ ;  /* 0x0000001f18167210 */ /* 0x080fe40007f1e0ff */
[----:B------:R-:W2:Y:S03]  /*24e0*/  LDG.E.CONSTANT R24, desc[UR6][R24.64] ;  /* 0x0000000618187981 */ /* 0x000ea6000c1e9900 */
[----:B------:R-:W-:Y:S02]  /*24f0*/  IMAD.X R23, R25, 0x1, R29, P0 ;  /* 0x0000000119177824 */ /* 0x000fe400000e061d */
[----:B------:R-:W-:Y:S01]  /*2500*/  FADD R35, R20, R21 ;  /* 0x0000001514237221 */ /* 0x000fe20000000000 */
[----:B------:R-:W-:Y:S02]  /*2510*/  IADD3 R20, P0, PT, R22, R31, RZ ;  /* 0x0000001f16147210 */ /* 0x000fe40007f1e0ff */
[----:B------:R-:W3:Y:S02]  /*2520*/  LDG.E.CONSTANT R22, desc[UR6][R22.64] ;  /* 0x0000000616167981 */ /* 0x000ee4000c1e9900 */
[----:B------:R-:W-:-:S02]  /*2530*/  IADD3.X R21, PT, PT, R23, R29, RZ, P0, !PT ;  /* 0x0000001d17157210 */ /* 0x000fc400007fe4ff */
[----:B-1----:R-:W-:-:S03]  /*2540*/  IADD3 R36, P0, PT, R20, R31, RZ ;  /* 0x0000001f14247210 */ /* 0x002fc60007f1e0ff */
[----:B------:R-:W3:Y:S02]  /*2550*/  LDG.E.CONSTANT R20, desc[UR6][R20.64] ;  /* 0x0000000614147981 */ /* 0x000ee4000c1e9900 */
[----:B------:R-:W-:-:S05]  /*2560*/  IMAD.X R37, R21, 0x1, R29, P0 ;  /* 0x0000000115257824 */ /* 0x000fca00000e061d */
[----:B------:R-:W3:Y:S01]  /*2570*/  LDG.E.CONSTANT R27, desc[UR6][R36.64] ;  /* 0x00000006241b7981 */ /* 0x000ee2000c1e9900 */
[----:B----4-:R-:W-:Y:S01]  /*2580*/  FADD R30, R35, R30 ;  /* 0x0000001e231e7221 */ /* 0x010fe20000000000 */
[----:B------:R-:W-:-:S04]  /*2590*/  IADD3 R34, PT, PT, R34, 0x10, RZ ;  /* 0x0000001022227810 */ /* 0x000fc80007ffe0ff */
[----:B------:R-:W-:Y:S01]  /*25a0*/  ISETP.NE.AND P0, PT, R34, RZ, PT ;  /* 0x000000ff2200720c */ /* 0x000fe20003f05270 */
[----:B-----5:R-:W-:-:S04]  /*25b0*/  FADD R15, R30, R15 ;  /* 0x0000000f1e0f7221 */ /* 0x020fc80000000000 */
[----:B------:R-:W-:-:S04]  /*25c0*/  FADD R15, R15, R26 ;  /* 0x0000001a0f0f7221 */ /* 0x000fc80000000000 */
[----:B--2---:R-:W-:-:S04]  /*25d0*/  FADD R15, R15, R24 ;  /* 0x000000180f0f7221 */ /* 0x004fc80000000000 */
[----:B---3--:R-:W-:Y:S01]  /*25e0*/  FADD R15, R15, R22 ;  /* 0x000000160f0f7221 */ /* 0x008fe20000000000 */
[----:B------:R-:W-:Y:S02]  /*25f0*/  LEA R22, P1, R8, R32, 0x6 ;  /* 0x0000002008167211 */ /* 0x000fe400078230ff */
[----:B------:R-:W-:Y:S01]  /*2600*/  IADD3 R32, P2, PT, R36, R31, RZ ;  /* 0x0000001f24207210 */ /* 0x000fe20007f5e0ff */
[----:B------:R-:W-:Y:S02]  /*2610*/  FADD R20, R15, R20 ;  /* 0x000000140f147221 */ /* 0x000fe40000000000 */
[----:B------:R-:W-:Y:S01]  /*2620*/  IMAD.X R15, R33, 0x1, R28, P1 ;  /* 0x00000001210f7824 */ /* 0x000fe200008e061c */
[----:B------:R-:W-:Y:S01]  /*2630*/  IADD3.X R33, PT, PT, R37, R29, RZ, P2, !PT ;  /* 0x0000001d25217210 */ /* 0x000fe200017fe4ff */
[----:B------:R-:W-:Y:S01]  /*2640*/  FADD R21, R20, R27 ;  /* 0x0000001b14157221 */ /* 0x000fe20000000000 */
[----:B------:R-:W-:Y:S07]  /*2650*/  @P0 BRA `(.L_x_38) ;  /* 0xfffffff800ec0947 */ /* 0x000fee000383ffff */
[----:B------:R-:W-:Y:S01]  /*2660*/  IMAD.MOV.U32 R28, RZ, RZ, R22 ;  /* 0x000000ffff1c7224 */ /* 0x000fe200078e0016 */
[----:B------:R-:W-:-:S07]  /*2670*/  MOV R29, R15 ;  /* 0x0000000f001d7202 */ /* 0x000fce0000000f00 */
.L_x_37:
[----:B------:R-:W-:-:S13]  /*2680*/  ISETP.NE.AND P0, PT, R14, RZ, PT ;  /* 0x000000ff0e00720c */ /* 0x000fda0003f05270 */
[----:B------:R-:W-:Y:S05]  /*2690*/  @!P0 BRA `(.L_x_39) ;  /* 0x00000004002c8947 */ /* 0x000fea0003800000 */
[----:B------:R-:W-:Y:S02]  /*26a0*/  ISETP.GE.U32.AND P1, PT, R14, 0x8, PT ;  /* 0x000000080e00780c */ /* 0x000fe40003f26070 */
[----:B------:R-:W-:-:S04]  /*26b0*/  LOP3.LUT R20, R5, 0x7, RZ, 0xc0, !PT ;  /* 0x0000000705147812 */ /* 0x000fc800078ec0ff */
[----:B------:R-:W-:-:S07]  /*26c0*/  ISETP.NE.AND P0, PT, R20, RZ, PT ;  /* 0x000000ff1400720c */ /* 0x000fce0003f05270 */
[----:B------:R-:W-:Y:S06]  /*26d0*/  @!P1 BRA `(.L_x_40) ;  /* 0x0000000000889947 */ /* 0x000fec0003800000 */
[C---:B------:R-:W-:Y:S01]  /*26e0*/  IMAD.SHL.U32 R35, R8.reuse, 0x4, RZ ;  /* 0x0000000408237824 */ /* 0x040fe200078e00ff */
[----:B------:R-:W-:Y:S01]  /*26f0*/  SHF.L.U64.HI R37, R8, 0x2, R9 ;  /* 0x0000000208257819 */ /* 0x000fe20000010209 */
[----:B------:R0:W2:Y:S03]  /*2700*/  LDG.E.CONSTANT R34, desc[UR6][R28.64] ;  /* 0x000000061c227981 */ /* 0x0000a6000c1e9900 */
[----:B------:R-:W-:-:S04]  /*2710*/  IADD3 R26, P1, PT, R28, R35, RZ ;  /* 0x000000231c1a7210 */ /* 0x000fc80007f3e0ff */
[----:B------:R-:W-:Y:S02]  /*2720*/  IADD3.X R27, PT, PT, R29, R37, RZ, P1, !PT ;  /* 0x000000251d1b7210 */ /* 0x000fe40000ffe4ff */
[----:B------:R-:W-:-:S03]  /*2730*/  IADD3 R24, P1, PT, R26, R35, RZ ;  /* 0x000000231a187210 */ /* 0x000fc60007f3e0ff */
[----:B------:R-:W3:Y:S02]  /*2740*/  LDG.E.CONSTANT R26, desc[UR6][R26.64] ;  /* 0x000000061a1a7981 */ /* 0x000ee4000c1e9900 */
[----:B------:R-:W-:Y:S01]  /*2750*/  IMAD.X R25, R27, 0x1, R37, P1 ;  /* 0x000000011b197824 */ /* 0x000fe200008e0625 */
[----:B------:R-:W-:-:S04]  /*2760*/  IADD3 R14, P1, PT, R24, R35, RZ ;  /* 0x00000023180e7210 */ /* 0x000fc80007f3e0ff */
[----:B------:R-:W-:Y:S01]  /*2770*/  IADD3.X R15, PT, PT, R25, R37, RZ, P1, !PT ;  /* 0x00000025190f7210 */ /* 0x000fe20000ffe4ff */
[----:B------:R-:W4:Y:S01]  /*2780*/  LDG.E.CONSTANT R24, desc[UR6][R24.64] ;  /* 0x0000000618187981 */ /* 0x000f22000c1e9900 */
[----:B------:R-:W-:-:S03]  /*2790*/  IADD3 R22, P1, PT, R14, R35, RZ ;  /* 0x000000230e167210 */ /* 0x000fc60007f3e0ff */
[----:B------:R-:W5:Y:S02]  /*27a0*/  LDG.E.CONSTANT R14, desc[UR6][R14.64] ;  /* 0x000000060e0e7981 */ /* 0x000f64000c1e9900 */
[----:B------:R-:W-:Y:S01]  /*27b0*/  IMAD.X R23, R15, 0x1, R37, P1 ;  /* 0x000000010f177824 */ /* 0x000fe200008e0625 */
[----:B------:R-:W-:-:S04]  /*27c0*/  IADD3 R30, P1, PT, R22, R35, RZ ;  /* 0x00000023161e7210 */ /* 0x000fc80007f3e0ff */
[----:B------:R-:W-:Y:S01]  /*27d0*/  IADD3.X R31, PT, PT, R23, R37, RZ, P1, !PT ;  /* 0x00000025171f7210 */ /* 0x000fe20000ffe4ff */
[----:B------:R-:W5:Y:S01]  /*27e0*/  LDG.E.CONSTANT R22, desc[UR6][R22.64] ;  /* 0x0000000616167981 */ /* 0x000f62000c1e9900 */
[----:B------:R-:W-:-:S03]  /*27f0*/  IADD3 R32, P1, PT, R30, R35, RZ ;  /* 0x000000231e207210 */ /* 0x000fc60007f3e0ff */
[----:B------:R-:W5:Y:S02]  /*2800*/  LDG.E.CONSTANT R30, desc[UR6][R30.64] ;  /* 0x000000061e1e7981 */ /* 0x000f64000c1e9900 */
[----:B------:R-:W-:Y:S01]  /*2810*/  IMAD.X R33, R31, 0x1, R37, P1 ;  /* 0x000000011f217824 */ /* 0x000fe200008e0625 */
[----:B0-----:R-:W-:-:S04]  /*2820*/  IADD3 R28, P1, PT, R32, R35, RZ ;  /* 0x00000023201c7210 */ /* 0x001fc80007f3e0ff */
[----:B------:R-:W-:Y:S01]  /*2830*/  IADD3.X R29, PT, PT, R33, R37, RZ, P1, !PT ;  /* 0x00000025211d7210 */ /* 0x000fe20000ffe4ff */
[----:B------:R-:W5:Y:S04]  /*2840*/  LDG.E.CONSTANT R32, desc[UR6][R32.64] ;  /* 0x0000000620207981 */ /* 0x000f68000c1e9900 */
[----:B------:R0:W5:Y:S02]  /*2850*/  LDG.E.CONSTANT R25, desc[UR6][R28.64] ;  /* 0x000000061c197981 */ /* 0x000164000c1e9900 */
[----:B0-----:R-:W-:-:S05]  /*2860*/  IADD3 R28, P1, PT, R28, R35, RZ ;  /* 0x000000231c1c7210 */ /* 0x001fca0007f3e0ff */
[----:B------:R-:W-:Y:S02]  /*2870*/  IMAD.X R29, R29, 0x1, R37, P1 ;  /* 0x000000011d1d7824 */ /* 0x000fe400008e0625 */
[----:B--2---:R-:W-:-:S04]  /*2880*/  FADD R21, R21, R34 ;  /* 0x0000002215157221 */ /* 0x004fc80000000000 */
[----:B---3--:R-:W-:-:S04]  /*2890*/  FADD R21, R21, R26 ;  /* 0x0000001a15157221 */ /* 0x008fc80000000000 */
[----:B----4-:R-:W-:-:S04]  /*28a0*/  FADD R21, R21, R24 ;  /* 0x0000001815157221 */ /* 0x010fc80000000000 */
[----:B-----5:R-:W-:-:S04]  /*28b0*/  FADD R21, R21, R14 ;  /* 0x0000000e15157221 */ /* 0x020fc80000000000 */
[----:B------:R-:W-:-:S04]  /*28c0*/  FADD R21, R21, R22 ;  /* 0x0000001615157221 */ /* 0x000fc80000000000 */
[----:B------:R-:W-:-:S04]  /*28d0*/  FADD R21, R21, R30 ;  /* 0x0000001e15157221 */ /* 0x000fc80000000000 */
[----:B------:R-:W-:-:S04]  /*28e0*/  FADD R14, R21, R32 ;  /* 0x00000020150e7221 */ /* 0x000fc80000000000 */
[----:B------:R-:W-:-:S07]  /*28f0*/  FADD R21, R14, R25 ;  /* 0x000000190e157221 */ /* 0x000fce0000000000 */
.L_x_40:
[----:B------:R-:W-:Y:S05]  /*2900*/  @!P0 BRA `(.L_x_39) ;  /* 0x0000000000908947 */ /* 0x000fea0003800000 */
[----:B------:R-:W-:Y:S02]  /*2910*/  ISETP.GE.U32.AND P1, PT, R20, 0x4, PT ;  /* 0x000000041400780c */ /* 0x000fe40003f26070 */
[----:B------:R-:W-:-:S04]  /*2920*/  LOP3.LUT R30, R5, 0x3, RZ, 0xc0, !PT ;  /* 0x00000003051e7812 */ /* 0x000fc800078ec0ff */
[----:B------:R-:W-:-:S07]  /*2930*/  ISETP.NE.AND P0, PT, R30, RZ, PT ;  /* 0x000000ff1e00720c */ /* 0x000fce0003f05270 */
[----:B------:R-:W-:Y:S06]  /*2940*/  @!P1 BRA `(.L_x_41) ;  /* 0x0000000000509947 */ /* 0x000fec0003800000 */
[C---:B------:R-:W-:Y:S01]  /*2950*/  SHF.L.U32 R33, R8.reuse, 0x2, RZ ;  /* 0x0000000208217819 */ /* 0x040fe200000006ff */
[----:B------:R-:W-:Y:S01]  /*2960*/  IMAD.MOV.U32 R27, RZ, RZ, R29 ;  /* 0x000000ffff1b7224 */ /* 0x000fe200078e001d */
[----:B------:R-:W-:Y:S02]  /*2970*/  SHF.L.U64.HI R31, R8, 0x2, R9 ;  /* 0x00000002081f7819 */ /* 0x000fe40000010209 */
[----:B------:R-:W-:Y:S02]  /*2980*/  IADD3 R24, P1, PT, R28, R33, RZ ;  /* 0x000000211c187210 */ /* 0x000fe40007f3e0ff */
[----:B------:R-:W-:-:S03]  /*2990*/  MOV R26, R28 ;  /* 0x0000001c001a7202 */ /* 0x000fc60000000f00 */
[--C-:B------:R-:W-:Y:S01]  /*29a0*/  IMAD.X R25, R29, 0x1, R31.reuse, P1 ;  /* 0x000000011d197824 */ /* 0x100fe200008e061f */
[----:B------:R-:W-:Y:S02]  /*29b0*/  IADD3 R14, P1, PT, R24, R33, RZ ;  /* 0x00000021180e7210 */ /* 0x000fe40007f3e0ff */
[----:B------:R-:W2:Y:S02]  /*29c0*/  LDG.E.CONSTANT R26, desc[UR6][R26.64] ;  /* 0x000000061a1a7981 */ /* 0x000ea4000c1e9900 */
[----:B------:R-:W-:Y:S02]  /*29d0*/  IADD3.X R15, PT, PT, R25, R31, RZ, P1, !PT ;  /* 0x0000001f190f7210 */ /* 0x000fe40000ffe4ff */
[-C--:B------:R-:W-:Y:S01]  /*29e0*/  IADD3 R22, P1, PT, R14, R33.reuse, RZ ;  /* 0x000000210e167210 */ /* 0x080fe20007f3e0ff */
[----:B------:R-:W3:Y:S04]  /*29f0*/  LDG.E.CONSTANT R24, desc[UR6][R24.64] ;  /* 0x0000000618187981 */ /* 0x000ee8000c1e9900 */
[----:B------:R-:W-:Y:S01]  /*2a00*/  IMAD.X R23, R15, 0x1, R31, P1 ;  /* 0x000000010f177824 */ /* 0x000fe200008e061f */
[----:B------:R-:W4:Y:S04]  /*2a10*/  LDG.E.CONSTANT R14, desc[UR6][R14.64] ;  /* 0x000000060e0e7981 */ /* 0x000f28000c1e9900 */
[----:B------:R-:W5:Y:S01]  /*2a20*/  LDG.E.CONSTANT R20, desc[UR6][R22.64] ;  /* 0x0000000616147981 */ /* 0x000f62000c1e9900 */
[----:B------:R-:W-:-:S04]  /*2a30*/  IADD3 R28, P1, PT, R22, R33, RZ ;  /* 0x00000021161c7210 */ /* 0x000fc80007f3e0ff */
[----:B------:R-:W-:Y:S01]  /*2a40*/  IADD3.X R29, PT, PT, R23, R31, RZ, P1, !PT ;  /* 0x0000001f171d7210 */ /* 0x000fe20000ffe4ff */
[----:B--2---:R-:W-:-:S04]  /*2a50*/  FADD R21, R21, R26 ;  /* 0x0000001a15157221 */ /* 0x004fc80000000000 */
[----:B---3--:R-:W-:-:S04]  /*2a60*/  FADD R21, R21, R24 ;  /* 0x0000001815157221 */ /* 0x008fc80000000000 */
[----:B----4-:R-:W-:-:S04]  /*2a70*/  FADD R21, R21, R14 ;  /* 0x0000000e15157221 */ /* 0x010fc80000000000 */
[----:B-----5:R-:W-:-:S07]  /*2a80*/  FADD R21, R21, R20 ;  /* 0x0000001415157221 */ /* 0x020fce0000000000 */
.L_x_41:
[----:B------:R-:W-:Y:S05]  /*2a90*/  @!P0 BRA `(.L_x_39) ;  /* 0x00000000002c8947 */ /* 0x000fea0003800000 */
[----:B------:R-:W-:Y:S01]  /*2aa0*/  IMAD.MOV R30, RZ, RZ, -R30 ;  /* 0x000000ffff1e7224 */ /* 0x000fe200078e0a1e */
[----:B------:R-:W-:-:S07]  /*2ab0*/  SHF.L.U64.HI R20, R8, 0x2, R9 ;  /* 0x0000000208147819 */ /* 0x000fce0000010209 */
.L_x_42:
[----:B------:R-:W-:Y:S01]  /*2ac0*/  MOV R14, R28 ;  /* 0x0000001c000e7202 */ /* 0x000fe20000000f00 */
[----:B------:R-:W-:-:S05]  /*2ad0*/  IMAD.MOV.U32 R15, RZ, RZ, R29 ;  /* 0x000000ffff0f7224 */ /* 0x000fca00078e001d */
[----:B------:R-:W2:Y:S01]  /*2ae0*/  LDG.E.CONSTANT R14, desc[UR6][R14.64] ;  /* 0x000000060e0e7981 */ /* 0x000ea2000c1e9900 */
[----:B------:R-:W-:Y:S02]  /*2af0*/  IADD3 R30, PT, PT, R30, 0x1, RZ ;  /* 0x000000011e1e7810 */ /* 0x000fe40007ffe0ff */
[----:B------:R-:W-:Y:S02]  /*2b00*/  LEA R28, P1, R8, R28, 0x2 ;  /* 0x0000001c081c7211 */ /* 0x000fe400078210ff */
[----:B------:R-:W-:-:S03]  /*2b10*/  ISETP.NE.AND P0, PT, R30, RZ, PT ;  /* 0x000000ff1e00720c */ /* 0x000fc60003f05270 */
[----:B------:R-:W-:Y:S02]  /*2b20*/  IMAD.X R29, R29, 0x1, R20, P1 ;  /* 0x000000011d1d7824 */ /* 0x000fe400008e0614 */
[----:B--2---:R-:W-:-:S08]  /*2b30*/  FADD R21, R14, R21 ;  /* 0x000000150e157221 */ /* 0x004fd00000000000 */
[----:B------:R-:W-:Y:S05]  /*2b40*/  @P0 BRA `(.L_x_42) ;  /* 0xfffffffc00dc0947 */ /* 0x000fea000383ffff */
.L_x_39:
[----:B------:R-:W0:Y:S01]  /*2b50*/  LDC R14, c[0x0][0x394] ;  /* 0x0000e500ff0e7b82 */ /* 0x000e220000000800 */
[----:B------:R-:W-:-:S05]  /*2b60*/  IADD3 R15, PT, PT, R2, -0x1, R5 ;  /* 0xffffffff020f7810 */ /* 0x000fca0007ffe005 */
[----:B------:R-:W-:-:S04]  /*2b70*/  IMAD.WIDE.U32 R24, R15, R8, RZ ;  /* 0x000000080f187225 */ /* 0x000fc800078e00ff */
[----:B------:R-:W-:Y:S01]  /*2b80*/  IMAD R15, R15, R9, R25 ;  /* 0x000000090f0f7224 */ /* 0x000fe200078e0219 */
[----:B------:R-:W-:-:S04]  /*2b90*/  LEA R22, P1, R24, R16, 0x2 ;  /* 0x0000001018167211 */ /* 0x000fc800078210ff */
[----:B------:R-:W-:Y:S01]  /*2ba0*/  LEA.HI.X R23, R24, R17, R15, 0x2, P1 ;  /* 0x0000001118177211 */ /* 0x000fe200008f140f */
[----:B------:R-:W-:-:S05]  /*2bb0*/  FMUL R15, R21, R4 ;  /* 0x00000004150f7220 */ /* 0x000fca0000400000 */
[----:B------:R1:W-:Y:S01]  /*2bc0*/  STG.E desc[UR6][R22.64], R15 ;  /* 0x0000000f16007986 */ /* 0x0003e2000c101906 */
[----:B0-----:R-:W-:-:S13]  /*2bd0*/  ISETP.GE.AND P0, PT, R3, R14, PT ;  /* 0x0000000e0300720c */ /* 0x001fda0003f06270 */
[----:B-1----:R-:W-:Y:S05]  /*2be0*/  @P0 EXIT ;  /* 0x000000000000094d */ /* 0x002fea0003800000 */
[C---:B------:R-:W-:Y:S01]  /*2bf0*/  IADD3 R20, PT, PT, -R3.reuse, R14, RZ ;  /* 0x0000000e03147210 */ /* 0x040fe20007ffe1ff */
[C---:B------:R-:W-:Y:S01]  /*2c00*/  IMAD.WIDE.U32 R22, R3.reuse, R8, RZ ;  /* 0x0000000803167225 */ /* 0x040fe200078e00ff */
[----:B------:R-:W-:Y:S02]  /*2c10*/  BSSY.RECONVERGENT B0, `(.L_x_43) ;  /* 0x0000030000007945 */ /* 0x000fe40003800200 */
[----:B------:R-:W-:Y:S01]  /*2c20*/  LOP3.LUT P0, R20, R20, 0x3, RZ, 0xc0, !PT ;  /* 0x0000000314147812 */ /* 0x000fe2000780c0ff */
[----:B------:R-:W-:Y:S02]  /*2c30*/  IMAD.SHL.U32 R25, R22, 0x4, RZ ;  /* 0x0000000416197824 */ /* 0x000fe400078e00ff */
[----:B------:R-:W-:-:S03]  /*2c40*/  IMAD R23, R3, R9, R23 ;  /* 0x0000000903177224 */ /* 0x000fc600078e0217 */
[----:B------:R-:W-:Y:S02]  /*2c50*/  IADD3 R6, P2, PT, R25, R6, RZ ;  /* 0x0000000619067210 */ /* 0x000fe40007f5e0ff */
[----:B------:R-:W-:Y:S02]  /*2c60*/  SHF.L.U64.HI R22, R22, 0x2, R23 ;  /* 0x0000000216167819 */ /* 0x000fe40000010217 */
[----:B------:R-:W-:-:S03]  /*2c70*/  IADD3 R15, P1, PT, R16, R25, RZ ;  /* 0x00000019100f7210 */ /* 0x000fc60007f3e0ff */
[----:B------:R-:W-:Y:S01]  /*2c80*/  IMAD.X R7, R22, 0x1, R7, P2 ;  /* 0x0000000116077824 */ /* 0x000fe200010e0607 */
[----:B------:R-:W-:Y:S01]  /*2c90*/  IADD3.X R16, PT, PT, R17, R22, RZ, P1, !PT ;  /* 0x0000001611107210 */ /* 0x000fe20000ffe4ff */
[----:B------:R-:W-:Y:S08]  /*2ca0*/  @!P0 BRA `(.L_x_44) ;  /* 0x0000000000988947 */ /* 0x000ff00003800000 */
[----:B------:R-:W0:Y:S01]  /*2cb0*/  LDCU.64 UR8, c[0x0][0x3a0] ;  /* 0x00007400ff0877ac */ /* 0x000e220008000a00 */
[----:B------:R-:W-:Y:S01]  /*2cc0*/  IMAD.WIDE R6, R0, 0x4, RZ ;  /* 0x0000000400067825 */ /* 0x000fe200078e02ff */
[-C--:B------:R-:W-:Y:S01]  /*2cd0*/  IADD3 R0, P1, PT, R11, R18.reuse, RZ ;  /* 0x000000120b007210 */ /* 0x080fe20007f3e0ff */
[----:B------:R-:W-:Y:S01]  /*2ce0*/  BSSY.RECONVERGENT B1, `(.L_x_45) ;  /* 0x000001c000017945 */ /* 0x000fe20003800200 */
[----:B------:R-:W-:Y:S01]  /*2cf0*/  IADD3 R18, P0, PT, R25, R18, RZ ;  /* 0x0000001219127210 */ /* 0x000fe20007f1e0ff */
[----:B------:R-:W-:Y:S01]  /*2d00*/  IMAD.MOV.U32 R16, RZ, RZ, R7 ;  /* 0x000000ffff107224 */ /* 0x000fe200078e0007 */
[----:B------:R-:W-:Y:S02]  /*2d10*/  IADD3.X R23, PT, PT, R10, R19, RZ, P1, !PT ;  /* 0x000000130a177210 */ /* 0x000fe40000ffe4ff */
[----:B------:R-:W-:Y:S01]  /*2d20*/  MOV R17, R6 ;  /* 0x0000000600117202 */ /* 0x000fe20000000f00 */
[----:B------:R-:W-:Y:S01]  /*2d30*/  IMAD.X R19, R22, 0x1, R19, P0 ;  /* 0x0000000116137824 */ /* 0x000fe200000e0613 */
[----:B------:R-:W-:-:S02]  /*2d40*/  IADD3 R20, PT, PT, -R20, RZ, RZ ;  /* 0x000000ff14147210 */ /* 0x000fc40007ffe1ff */
[----:B------:R-:W-:Y:S02]  /*2d50*/  SHF.L.U64.HI R27, R8, 0x2, R9 ;  /* 0x00000002081b7819 */ /* 0x000fe40000010209 */
[----:B0-----:R-:W-:-:S04]  /*2d60*/  IADD3 R24, P2, PT, R25, UR8, RZ ;  /* 0x0000000819187c10 */ /* 0x001fc8000ff5e0ff */
[----:B------:R-:W-:-:S09]  /*2d70*/  IADD3.X R25, PT, PT, R22, UR9, RZ, P2, !PT ;  /* 0x0000000916197c10 */ /* 0x000fd200097fe4ff */
.L_x_46:
[C---:B------:R-:W-:Y:S02]  /*2d80*/  IADD3 R12, P0, PT, R17.reuse, R18, RZ ;  /* 0x00000012110c7210 */ /* 0x040fe40007f1e0ff */
[----:B------:R-:W-:-:S03]  /*2d90*/  IADD3 R10, P1, PT, R17, R0, RZ ;  /* 0x00000000110a7210 */ /* 0x000fc60007f3e0ff */
[C---:B------:R-:W-:Y:S01]  /*2da0*/  IMAD.X R13, R16.reuse, 0x1, R19, P0 ;  /* 0x00000001100d7824 */ /* 0x040fe200000e0613 */
[----:B------:R-:W-:-:S04]  /*2db0*/  IADD3.X R11, PT, PT, R16, R23, RZ, P1, !PT ;  /* 0x00000017100b7210 */ /* 0x000fc80000ffe4ff */
[----:B------:R-:W2:Y:S04]  /*2dc0*/  LDG.E.CONSTANT R12, desc[UR6][R12.64] ;  /* 0x000000060c0c7981 */ /* 0x000ea8000c1e9900 */
[----:B------:R-:W3:Y:S01]  /*2dd0*/  LDG.E.CONSTANT R10, desc[UR6][R10.64] ;  /* 0x000000060a0a7981 */ /* 0x000ee2000c1e9900 */
[----:B0-----:R-:W-:Y:S01]  /*2de0*/  IADD3 R6, P0, PT, R17, R24, RZ ;  /* 0x0000001811067210 */ /* 0x001fe20007f1e0ff */
[----:B------:R-:W-:Y:S01]  /*2df0*/  VIADD R3, R3, 0x1 ;  /* 0x0000000103037836 */ /* 0x000fe20000000000 */
[----:B------:R-:W-:Y:S02]  /*2e00*/  IADD3 R20, PT, PT, R20, 0x1, RZ ;  /* 0x0000000114147810 */ /* 0x000fe40007ffe0ff */
[----:B------:R-:W-:Y:S01]  /*2e10*/  LEA R17, P1, R8, R17, 0x2 ;  /* 0x0000001108117211 */ /* 0x000fe200078210ff */
[----:B------:R-:W-:Y:S01]  /*2e20*/  IMAD.X R7, R16, 0x1, R25, P0 ;  /* 0x0000000110077824 */ /* 0x000fe200000e0619 */
[----:B------:R-:W-:-:S02]  /*2e30*/  ISETP.NE.AND P0, PT, R20, RZ, PT ;  /* 0x000000ff1400720c */ /* 0x000fc40003f05270 */
[----:B------:R-:W-:Y:S01]  /*2e40*/  IADD3.X R16, PT, PT, R16, R27, RZ, P1, !PT ;  /* 0x0000001b10107210 */ /* 0x000fe20000ffe4ff */
[----:B--2---:R-:W-:-:S04]  /*2e50*/  FADD R21, R12, R21 ;  /* 0x000000150c157221 */ /* 0x004fc80000000000 */
[----:B---3--:R-:W-:-:S04]  /*2e60*/  FADD R21, R21, -R10 ;  /* 0x8000000a15157221 */ /* 0x008fc80000000000 */
[----:B------:R-:W-:-:S05]  /*2e70*/  FMUL R15, R21, R4 ;  /* 0x00000004150f7220 */ /* 0x000fca0000400000 */
[----:B------:R0:W-:Y:S01]  /*2e80*/  STG.E desc[UR6][R6.64], R15 ;  /* 0x0000000f06007986 */ /* 0x0001e2000c101906 */
[----:B------:R-:W-:Y:S05]  /*2e90*/  @P0 BRA `(.L_x_46) ;  /* 0xfffffffc00b80947 */ /* 0x000fea000383ffff */
[----:B------:R-:W-:Y:S05]  /*2ea0*/  BSYNC.RECONVERGENT B1 ;  /* 0x0000000000017941 */ /* 0x000fea0003800200 */
.L_x_45:
[C---:B0-----:R-:W-:Y:S02]  /*2eb0*/  IADD3 R6, P0, PT, R17.reuse, R18, RZ ;  /* 0x0000001211067210 */ /* 0x041fe40007f1e0ff */
[C---:B------:R-:W-:Y:S02]  /*2ec0*/  IADD3 R12, P1, PT, R17.reuse, R0, RZ ;  /* 0x00000000110c7210 */ /* 0x040fe40007f3e0ff */
[----:B------:R-:W-:Y:S01]  /*2ed0*/  IADD3 R15, P2, PT, R17, R24, RZ ;  /* 0x00000018110f7210 */ /* 0x000fe20007f5e0ff */
[C---:B------:R-:W-:Y:S01]  /*2ee0*/  IMAD.X R7, R16.reuse, 0x1, R19, P0 ;  /* 0x0000000110077824 */ /* 0x040fe200000e0613 */
[----:B------:R-:W-:-:S03]  /*2ef0*/  IADD3.X R13, PT, PT, R16, R23, RZ, P1, !PT ;  /* 0x00000017100d7210 */ /* 0x000fc60000ffe4ff */
[----:B------:R-:W-:-:S08]  /*2f00*/  IMAD.X R16, R16, 0x1, R25, P2 ;  /* 0x0000000110107824 */ /* 0x000fd000010e0619 */
.L_x_44:
[----:B------:R-:W-:Y:S05]  /*2f10*/  BSYNC.RECONVERGENT B0 ;  /* 0x0000000000007941 */ /* 0x000fea0003800200 */
.L_x_43:
[----:B------:R-:W-:-:S04]  /*2f20*/  IADD3 R2, PT, PT, R5, R2, -R14 ;  /* 0x0000000205027210 */ /* 0x000fc80007ffe80e */
[----:B------:R-:W-:-:S13]  /*2f30*/  ISETP.GT.U32.AND P0, PT, R2, -0x4, PT ;  /* 0xfffffffc0200780c */ /* 0x000fda0003f04070 */
[----:B------:R-:W-:Y:S05]  /*2f40*/  @P0 EXIT ;  /* 0x000000000000094d */ /* 0x000fea0003800000 */
[----:B------:R-:W-:Y:S01]  /*2f50*/  HFMA2 R17, -RZ, RZ, 0, 0 ;  /* 0x00000000ff117431 */ /* 0x000fe200000001ff */
[C-C-:B------:R-:W-:Y:S01]  /*2f60*/  SHF.L.U64.HI R0, R8.reuse, 0x4, R9.reuse ;  /* 0x0000000408007819 */ /* 0x140fe20000010209 */
[----:B------:R-:W-:Y:S01]  /*2f70*/  IMAD.MOV.U32 R5, RZ, RZ, RZ ;  /* 0x000000ffff057224 */ /* 0x000fe200078e00ff */
[C---:B------:R-:W-:Y:S02]  /*2f80*/  SHF.L.U64.HI R9, R8.reuse, 0x2, R9 ;  /* 0x0000000208097819 */ /* 0x040fe40000010209 */
[----:B------:R-:W-:-:S07]  /*2f90*/  SHF.L.U32 R2, R8, 0x2, RZ ;  /* 0x0000000208027819 */ /* 0x000fce00000006ff */
.L_x_47:
[-C--:B------:R-:W-:Y:S02]  /*2fa0*/  IADD3 R26, P0, PT, R6, R5.reuse, RZ ;  /* 0x00000005061a7210 */ /* 0x080fe40007f1e0ff */
[----:B------:R-:W-:-:S03]  /*2fb0*/  IADD3 R28, P1, PT, R12, R5, RZ ;  /* 0x000000050c1c7210 */ /* 0x000fc60007f3e0ff */
[----:B0-----:R-:W-:Y:S01]  /*2fc0*/  IMAD.X R27, R7, 0x1, R17, P0 ;  /* 0x00000001071b7824 */ /* 0x001fe200000e0611 */
[-C--:B------:R-:W-:Y:S02]  /*2fd0*/  IADD3 R24, P0, PT, R26, R2.reuse, RZ ;  /* 0x000000021a187210 */ /* 0x080fe40007f1e0ff */
[----:B------:R-:W-:Y:S02]  /*2fe0*/  IADD3.X R29, PT, PT, R13, R17, RZ, P1, !PT ;  /* 0x000000110d1d7210 */ /* 0x000fe40000ffe4ff */
[----:B------:R0:W2:Y:S01]  /*2ff0*/  LDG.E.CONSTANT R20, desc[UR6][R26.64] ;  /* 0x000000061a147981 */ /* 0x0000a2000c1e9900 */
[----:B------:R-:W-:Y:S01]  /*3000*/  IADD3 R10, P1, PT, R28, R2, RZ ;  /* 0x000000021c0a7210 */ /* 0x000fe20007f3e0ff */
[----:B------:R-:W-:Y:S02]  /*3010*/  IMAD.X R25, R27, 0x1, R9, P0 ;  /* 0x000000011b197824 */ /* 0x000fe400000e0609 */
[----:B------:R-:W3:Y:S01]  /*3020*/  LDG.E.CONSTANT R28, desc[UR6][R28.64] ;  /* 0x000000061c1c7981 */ /* 0x000ee2000c1e9900 */
[----:B------:R-:W-:-:S02]  /*3030*/  IADD3.X R11, PT, PT, R29, R9, RZ, P1, !PT ;  /* 0x000000091d0b7210 */ /* 0x000fc40000ffe4ff */
[-C--:B------:R-:W-:Y:S02]  /*3040*/  IADD3 R18, P0, PT, R24, R2.reuse, RZ ;  /* 0x0000000218127210 */ /* 0x080fe40007f1e0ff */
[----:B------:R-:W4:Y:S01]  /*3050*/  LDG.E.CONSTANT R24, desc[UR6][R24.64] ;  /* 0x0000000618187981 */ /* 0x000f22000c1e9900 */
[-C--:B------:R-:W-:Y:S02]  /*3060*/  IADD3 R22, P1, PT, R10, R2.reuse, RZ ;  /* 0x000000020a167210 */ /* 0x080fe40007f3e0ff */
[--C-:B------:R-:W-:Y:S01]  /*3070*/  IMAD.X R19, R25, 0x1, R9.reuse, P0 ;  /* 0x0000000119137824 */ /* 0x100fe200000e0609 */
[----:B------:R-:W5:Y:S01]  /*3080*/  LDG.E.CONSTANT R33, desc[UR6][R10.64] ;  /* 0x000000060a217981 */ /* 0x000f62000c1e9900 */
[-C--:B0-----:R-:W-:Y:S02]  /*3090*/  IADD3 R26, P0, PT, R18, R2.reuse, RZ ;  /* 0x00000002121a7210 */ /* 0x081fe40007f1e0ff */
[----:B------:R-:W-:Y:S01]  /*30a0*/  IADD3.X R23, PT, PT, R11, R9, RZ, P1, !PT ;  /* 0x000000090b177210 */ /* 0x000fe20000ffe4ff */
[----:B------:R-:W5:Y:S01]  /*30b0*/  LDG.E.CONSTANT R18, desc[UR6][R18.64] ;  /* 0x0000000612127981 */ /* 0x000f62000c1e9900 */
[----:B------:R-:W-:Y:S01]  /*30c0*/  IADD3 R30, P1, PT, R22, R2, RZ ;  /* 0x00000002161e7210 */ /* 0x000fe20007f3e0ff */
[----:B------:R-:W-:-:S02]  /*30d0*/  IMAD.X R27, R19, 0x1, R9, P0 ;  /* 0x00000001131b7824 */ /* 0x000fc400000e0609 */
[----:B------:R-:W5:Y:S01]  /*30e0*/  LDG.E.CONSTANT R22, desc[UR6][R22.64] ;  /* 0x0000000616167981 */ /* 0x000f62000c1e9900 */
[----:B------:R-:W-:-:S03]  /*30f0*/  IADD3.X R31, PT, PT, R23, R9, RZ, P1, !PT ;  /* 0x00000009171f7210 */ /* 0x000fc60000ffe4ff */
[----:B------:R0:W5:Y:S04]  /*3100*/  LDG.E.CONSTANT R26, desc[UR6][R26.64] ;  /* 0x000000061a1a7981 */ /* 0x000168000c1e9900 */
[----:B------:R-:W5:Y:S01]  /*3110*/  LDG.E.CONSTANT R30, desc[UR6][R30.64] ;  /* 0x000000061e1e7981 */ /* 0x000f62000c1e9900 */
[----:B------:R-:W-:Y:S02]  /*3120*/  VIADD R3, R3, 0x4 ;  /* 0x0000000403037836 */ /* 0x000fe40000000000 */
[----:B--2---:R-:W-:-:S04]  /*3130*/  FADD R21, R20, R21 ;  /* 0x0000001514157221 */ /* 0x004fc80000000000 */
[----:B---3--:R-:W-:-:S04]  /*3140*/  FADD R21, R21, -R28 ;  /* 0x8000001c15157221 */ /* 0x008fc80000000000 */
[C---:B0-----:R-:W-:Y:S01]  /*3150*/  FMUL R27, R21.reuse, R4 ;  /* 0x00000004151b7220 */ /* 0x041fe20000400000 */
[----:B----4-:R-:W-:-:S04]  /*3160*/  FADD R24, R21, R24 ;  /* 0x0000001815187221 */ /* 0x010fc80000000000 */
[----:B-----5:R-:W-:Y:S01]  /*3170*/  FADD R33, R24, -R33 ;  /* 0x8000002118217221 */ /* 0x020fe20000000000 */
[-C--:B------:R-:W-:Y:S02]  /*3180*/  IADD3 R24, P0, PT, R15, R5.reuse, RZ ;  /* 0x000000050f187210 */ /* 0x080fe40007f1e0ff */
[----:B------:R-:W-:Y:S01]  /*3190*/  LEA R5, P1, R8, R5, 0x4 ;  /* 0x0000000508057211 */ /* 0x000fe200078220ff */
[C---:B------:R-:W-:Y:S01]  /*31a0*/  FADD R11, R33.reuse, R18 ;  /* 0x00000012210b7221 */ /* 0x040fe20000000000 */
[----:B------:R-:W-:Y:S01]  /*31b0*/  FMUL R33, R33, R4 ;  /* 0x0000000421217220 */ /* 0x000fe20000400000 */
[----:B------:R-:W-:Y:S01]  /*31c0*/  IMAD.X R25, R16, 0x1, R17, P0 ;  /* 0x0000000110197824 */ /* 0x000fe200000e0611 */
[----:B------:R-:W-:Y:S01]  /*31d0*/  IADD3 R10, P0, PT, R24, R2, RZ ;  /* 0x00000002180a7210 */ /* 0x000fe20007f1e0ff */
[----:B------:R-:W-:Y:S01]  /*31e0*/  FADD R29, R11, -R22 ;  /* 0x800000160b1d7221 */ /* 0x000fe20000000000 */
[----:B------:R-:W-:Y:S02]  /*31f0*/  IADD3.X R17, PT, PT, R17, R0, RZ, P1, !PT ;  /* 0x0000000011117210 */ /* 0x000fe40000ffe4ff */
[----:B------:R-:W-:Y:S01]  /*3200*/  IADD3.X R11, PT, PT, R25, R9, RZ, P0, !PT ;  /* 0x00000009190b7210 */ /* 0x000fe200007fe4ff */
[C---:B------:R-:W-:Y:S01]  /*3210*/  FADD R21, R29.reuse, R26 ;  /* 0x0000001a1d157221 */ /* 0x040fe20000000000 */
[----:B------:R-:W-:Y:S01]  /*3220*/  IADD3 R18, P0, PT, R10, R2, RZ ;  /* 0x000000020a127210 */ /* 0x000fe20007f1e0ff */
[----:B------:R-:W-:Y:S01]  /*3230*/  FMUL R29, R29, R4 ;  /* 0x000000041d1d7220 */ /* 0x000fe20000400000 */
[----:B------:R0:W-:Y:S01]  /*3240*/  STG.E desc[UR6][R24.64], R27 ;  /* 0x0000001b18007986 */ /* 0x0001e2000c101906 */
[----:B------:R-:W-:-:S02]  /*3250*/  FADD R21, R21, -R30 ;  /* 0x8000001e15157221 */ /* 0x000fc40000000000 */
[----:B------:R-:W-:Y:S01]  /*3260*/  IMAD.X R19, R11, 0x1, R9, P0 ;  /* 0x000000010b137824 */ /* 0x000fe200000e0609 */
[----:B------:R-:W-:Y:S01]  /*3270*/  IADD3 R22, P0, PT, R18, R2, RZ ;  /* 0x0000000212167210 */ /* 0x000fe20007f1e0ff */
[----:B------:R-:W-:Y:S01]  /*3280*/  FMUL R31, R21, R4 ;  /* 0x00000004151f7220 */ /* 0x000fe20000400000 */
[----:B------:R0:W-:Y:S02]  /*3290*/  STG.E desc[UR6][R10.64], R33 ;  /* 0x000000210a007986 */ /* 0x0001e4000c101906 */
[----:B------:R-:W-:Y:S02]  /*32a0*/  IADD3.X R23, PT, PT, R19, R9, RZ, P0, !PT ;  /* 0x0000000913177210 */ /* 0x000fe400007fe4ff */
[----:B------:R0:W-:Y:S01]  /*32b0*/  STG.E desc[UR6][R18.64], R29 ;  /* 0x0000001d12007986 */ /* 0x0001e2000c101906 */
[----:B------:R-:W-:-:S03]  /*32c0*/  ISETP.GE.AND P0, PT, R3, R14, PT ;  /* 0x0000000e0300720c */ /* 0x000fc60003f06270 */
[----:B------:R0:W-:Y:S10]  /*32d0*/  STG.E desc[UR6][R22.64], R31 ;  /* 0x0000001f16007986 */ /* 0x0001f4000c101906 */
[----:B------:R-:W-:Y:S05]  /*32e0*/  @!P0 BRA `(.L_x_47) ;  /* 0xfffffffc002c8947 */ /* 0x000fea000383ffff */
[----:B------:R-:W-:Y:S05]  /*32f0*/  EXIT ;  /* 0x000000000000794d */ /* 0x000fea0003800000 */
        .weak           $__internal_0_$__cuda_sm20_rcp_rn_f32_slowpath
        .type           $__internal_0_$__cuda_sm20_rcp_rn_f32_slowpath,@function
        .size           $__internal_0_$__cuda_sm20_rcp_rn_f32_slowpath,(.L_x_126 - $__internal_0_$__cuda_sm20_rcp_rn_f32_slowpath)
$__internal_0_$__cuda_sm20_rcp_rn_f32_slowpath:
[----:B------:R-:W-:-:S05]  /*3300*/  IMAD.SHL.U32 R5, R4, 0x2, RZ ;  /* 0x0000000204057824 */ /* 0x000fca00078e00ff */
[----:B------:R-:W-:-:S04]  /*3310*/  SHF.R.U32.HI R5, RZ, 0x18, R5 ;  /* 0x00000018ff057819 */ /* 0x000fc80000011605 */
[----:B------:R-:W-:-:S13]  /*3320*/  ISETP.NE.U32.AND P0, PT, R5, RZ, PT ;  /* 0x000000ff0500720c */ /* 0x000fda0003f05070 */
[----:B------:R-:W-:Y:S05]  /*3330*/  @P0 BRA `(.L_x_48) ;  /* 0x00000000002c0947 */ /* 0x000fea0003800000 */
[----:B------:R-:W-:-:S04]  /*3340*/  SHF.L.U32 R5, R4, 0x1, RZ ;  /* 0x0000000104057819 */ /* 0x000fc800000006ff */
[----:B------:R-:W-:-:S13]  /*3350*/  ISETP.NE.AND P0, PT, R5, RZ, PT ;  /* 0x000000ff0500720c */ /* 0x000fda0003f05270 */
[----:B------:R2:W3:Y:S01]  /*3360*/  @!P0 MUFU.RCP R5, R4 ;  /* 0x0000000400058308 */ /* 0x0004e20000001000 */
[----:B------:R-:W-:Y:S05]  /*3370*/  @!P0 BRA `(.L_x_49) ;  /* 0x0000000000a48947 */ /* 0x000fea0003800000 */
[----:B------:R-:W-:-:S04]  /*3380*/  FFMA R9, R4, 1.84467440737095516160e+19, RZ ;  /* 0x5f80000004097823 */ /* 0x000fc800000000ff */
[----:B--2---:R-:W3:Y:S02]  /*3390*/  MUFU.RCP R4, R9 ;  /* 0x0000000900047308 */ /* 0x004ee40000001000 */
[----:B---3--:R-:W-:-:S04]  /*33a0*/  FFMA R5, R9, R4, -1 ;  /* 0xbf80000009057423 */ /* 0x008fc80000000004 */
[----:B------:R-:W-:-:S04]  /*33b0*/  FADD.FTZ R5, -R5, -RZ ;  /* 0x800000ff05057221 */ /* 0x000fc80000010100 */
[----:B------:R-:W-:-:S04]  /*33c0*/  FFMA R4, R4, R5, R4 ;  /* 0x0000000504047223 */ /* 0x000fc80000000004 */
[----:B------:R-:W-:Y:S01]  /*33d0*/  FFMA R5, R4, 1.84467440737095516160e+19, RZ ;  /* 0x5f80000004057823 */ /* 0x000fe200000000ff */
[----:B------:R-:W-:Y:S06]  /*33e0*/  BRA `(.L_x_49) ;  /* 0x0000000000887947 */ /* 0x000fec0003800000 */
.L_x_48:
[----:B------:R-:W-:-:S05]  /*33f0*/  VIADD R9, R5, 0xffffff03 ;  /* 0xffffff0305097836 */ /* 0x000fca0000000000 */
[----:B------:R-:W-:-:S13]  /*3400*/  ISETP.GT.U32.AND P0, PT, R9, 0x1, PT ;  /* 0x000000010900780c */ /* 0x000fda0003f04070 */
[----:B------:R-:W-:Y:S05]  /*3410*/  @P0 BRA `(.L_x_50) ;  /* 0x0000000000780947 */ /* 0x000fea0003800000 */
[----:B------:R-:W-:Y:S01]  /*3420*/  LOP3.LUT R10, R4, 0x7fffff, RZ, 0xc0, !PT ;  /* 0x007fffff040a7812 */ /* 0x000fe200078ec0ff */
[----:B------:R-:W-:Y:S01]  /*3430*/  VIADD R5, R5, 0xffffff04 ;  /* 0xffffff0405057836 */ /* 0x000fe20000000000 */
[----:B------:R-:W-:Y:S02]  /*3440*/  MOV R14, 0x3 ;  /* 0x00000003000e7802 */ /* 0x000fe40000000f00 */
[----:B------:R-:W-:Y:S02]  /*3450*/  LOP3.LUT R10, R10, 0x3f800000, RZ, 0xfc, !PT ;  /* 0x3f8000000a0a7812 */ /* 0x000fe400078efcff */
[----:B------:R-:W-:Y:S02]  /*3460*/  SHF.L.U32 R15, R14, R9, RZ ;  /* 0x000000090e0f7219 */ /* 0x000fe400000006ff */
[----:B------:R-:W0:Y:S02]  /*3470*/  MUFU.RCP R11, R10 ;  /* 0x0000000a000b7308 */ /* 0x000e240000001000 */
[----:B0-----:R-:W-:-:S04]  /*3480*/  FFMA R12, R10, R11, -1 ;  /* 0xbf8000000a0c7423 */ /* 0x001fc8000000000b */
[----:B------:R-:W-:-:S04]  /*3490*/  FADD.FTZ R12, -R12, -RZ ;  /* 0x800000ff0c0c7221 */ /* 0x000fc80000010100 */
[CCC-:B------:R-:W-:Y:S01]  /*34a0*/  FFMA.RM R13, R11.reuse, R12.reuse, R11.reuse ;  /* 0x0000000c0b0d7223 */ /* 0x1c0fe2000000400b */
[----:B------:R-:W-:-:S04]  /*34b0*/  FFMA.RP R12, R11, R12, R11 ;  /* 0x0000000c0b0c7223 */ /* 0x000fc8000000800b */
[C---:B------:R-:W-:Y:S02]  /*34c0*/  LOP3.LUT R11, R13.reuse, 0x7fffff, RZ, 0xc0, !PT ;  /* 0x007fffff0d0b7812 */ /* 0x040fe400078ec0ff */
[----:B------:R-:W-:Y:S02]  /*34d0*/  FSETP.NEU.FTZ.AND P0, PT, R13, R12, PT ;  /* 0x0000000c0d00720b */ /* 0x000fe40003f1d000 */
[----:B------:R-:W-:Y:S02]  /*34e0*/  LOP3.LUT R12, R11, 0x800000, RZ, 0xfc, !PT ;  /* 0x008000000b0c7812 */ /* 0x000fe400078efcff */
[----:B------:R-:W-:Y:S02]  /*34f0*/  SEL R11, RZ, 0xffffffff, !P0 ;  /* 0xffffffffff0b7807 */ /* 0x000fe40004000000 */
[----:B------:R-:W-:Y:S02]  /*3500*/  LOP3.LUT R10, R15, R12, RZ, 0xc0, !PT ;  /* 0x0000000c0f0a7212 */ /* 0x000fe400078ec0ff */
[----:B------:R-:W-:Y:S01]  /*3510*/  SHF.R.U32.HI R5, RZ, R5, R12 ;  /* 0x00000005ff057219 */ /* 0x000fe2000001160c */
[----:B------:R-:W-:Y:S01]  /*3520*/  IMAD.MOV R11, RZ, RZ, -R11 ;  /* 0x000000ffff0b7224 */ /* 0x000fe200078e0a0b */
[----:B------:R-:W-:-:S04]  /*3530*/  SHF.R.U32.HI R10, RZ, R9, R10 ;  /* 0x00000009ff0a7219 */ /* 0x000fc8000001160a */
[----:B------:R-:W-:Y:S02]  /*3540*/  LOP3.LUT P1, RZ, R11, R9, R12, 0xf8, !PT ;  /* 0x000000090bff7212 */ /* 0x000fe4000782f80c */
[C---:B------:R-:W-:Y:S02]  /*3550*/  LOP3.LUT P0, RZ, R10.reuse, 0x1, RZ, 0xc0, !PT ;  /* 0x000000010aff7812 */ /* 0x040fe4000780c0ff */
[----:B------:R-:W-:-:S04]  /*3560*/  LOP3.LUT P2, RZ, R10, 0x2, RZ, 0xc0, !PT ;  /* 0x000000020aff7812 */ /* 0x000fc8000784c0ff */
[----:B------:R-:W-:Y:S02]  /*3570*/  PLOP3.LUT P0, PT, P0, P1, P2, 0xe0, 0x0 ;  /* 0x000000000000781c */ /* 0x000fe40000703c20 */
[----:B------:R-:W-:Y:S02]  /*3580*/  LOP3.LUT P1, RZ, R4, 0x7fffff, RZ, 0xc0, !PT ;  /* 0x007fffff04ff7812 */ /* 0x000fe4000782c0ff */
[----:B------:R-:W-:-:S04]  /*3590*/  SEL R9, RZ, 0x1, !P0 ;  /* 0x00000001ff097807 */ /* 0x000fc80004000000 */
[----:B------:R-:W-:-:S04]  /*35a0*/  IADD3 R9, PT, PT, -R9, RZ, RZ ;  /* 0x000000ff09097210 */ /* 0x000fc80007ffe1ff */
[----:B------:R-:W-:-:S13]  /*35b0*/  ISETP.GE.AND P0, PT, R9, RZ, PT ;  /* 0x000000ff0900720c */ /* 0x000fda0003f06270 */
[----:B------:R-:W-:-:S05]  /*35c0*/  @!P0 IADD3 R5, PT, PT, R5, 0x1, RZ ;  /* 0x0000000105058810 */ /* 0x000fca0007ffe0ff */
[----:B------:R-:W-:-:S05]  /*35d0*/  @!P1 IMAD.SHL.U32 R5, R5, 0x2, RZ ;  /* 0x0000000205059824 */ /* 0x000fca00078e00ff */
[----:B------:R-:W-:Y:S01]  /*35e0*/  LOP3.LUT R5, R5, 0x80000000, R4, 0xf8, !PT ;  /* 0x8000000005057812 */ /* 0x000fe200078ef804 */
[----:B------:R-:W-:Y:S06]  /*35f0*/  BRA `(.L_x_49) ;  /* 0x0000000000047947 */ /* 0x000fec0003800000 */
.L_x_50:
[----:B------:R0:W1:Y:S02]  /*3600*/  MUFU.RCP R5, R4 ;  /* 0x0000000400057308 */ /* 0x0000640000001000 */
.L_x_49:
[----:B-1-3--:R-:W-:Y:S01]  /*3610*/  MOV R9, R5 ;  /* 0x0000000500097202 */ /* 0x00afe20000000f00 */
[----:B------:R-:W-:Y:S02]  /*3620*/  HFMA2 R5, -RZ, RZ, 0, 0 ;  /* 0x00000000ff057431 */ /* 0x000fe400000001ff */
[----:B0-2---:R-:W-:-:S04]  /*3630*/  IMAD.MOV.U32 R4, RZ, RZ, R6 ;  /* 0x000000ffff047224 */ /* 0x005fc800078e0006 */
[----:B------:R-:W-:Y:S05]  /*3640*/  RET.REL.NODEC R4 `(sma_many_series_one_param_f32) ;  /* 0xffffffc8046c7950 */ /* 0x000fea0003c3ffff */
.L_x_51:
[----:B------:R-:W-:-:S00]  /*3650*/  BRA `(.L_x_51) ;  /* 0xfffffffc00fc7947 */ /* 0x000fc0000383ffff */
[----:B------:R-:W-:-:S00]  /*3660*/  NOP ;  /* 0x0000000000007918 */ /* 0x000fc00000000000 */
        /* <DEDUP_REMOVED lines=9> */
.L_x_126:


//--------------------- .text.sma_batch_f32       --------------------------
	.section	.text.sma_batch_f32,"ax",@progbits
	.align	128
        .global         sma_batch_f32
        .type           sma_batch_f32,@function
        .size           sma_batch_f32,(.L_x_127 - sma_batch_f32)
        .other          sma_batch_f32,@"STO_CUDA_ENTRY STV_DEFAULT"
sma_batch_f32:
.text.sma_batch_f32:
[----:B------:R-:W-:Y:S01]  /*0000*/  LDC R1, c[0x0][0x37c] ;  /* 0x0000df00ff017b82 */ /* 0x000fe20000000800 */
[----:B------:R-:W0:Y:S07]  /*0010*/  S2R R3, SR_TID.X ;  /* 0x0000000000037919 */ /* 0x000e2e0000002100 */
[----:B------:R-:W0:Y:S01]  /*0020*/  S2UR UR4, SR_CTAID.X ;  /* 0x00000000000479c3 */ /* 0x000e220000002500 */
[----:B------:R-:W1:Y:S07]  /*0030*/  LDCU UR5, c[0x0][0x394] ;  /* 0x00007280ff0577ac */ /* 0x000e6e0008000800 */
[----:B------:R-:W0:Y:S02]  /*0040*/  LDC R0, c[0x0][0x360] ;  /* 0x0000d800ff007b82 */ /* 0x000e240000000800 */
[----:B0-----:R-:W-:-:S05]  /*0050*/  IMAD R0, R0, UR4, R3 ;  /* 0x0000000400007c24 */ /* 0x001fca000f8e0203 */
[----:B-1----:R-:W-:-:S13]  /*0060*/  ISETP.GE.AND P0, PT, R0, UR5, PT ;  /* 0x0000000500007c0c */ /* 0x002fda000bf06270 */
[----:B------:R-:W-:Y:S05]  /*0070*/  @P0 EXIT ;  /* 0x000000000000094d */ /* 0x000fea0003800000 */
[----:B------:R-:W0:Y:S01]  /*0080*/  LDC.64 R10, c[0x0][0x388] ;  /* 0x0000e200ff0a7b82 */ /* 0x000e220000000a00 */
[----:B------:R-:W1:Y:S01]  /*0090*/  LDCU.64 UR4, c[0x0][0x358] ;  /* 0x00006b00ff0477ac */ /* 0x000e620008000a00 */
[----:B------:R-:W2:Y:S06]  /*00a0*/  LDCU.64 UR6, c[0x0][0x3a0] ;  /* 0x00007400ff0677ac */ /* 0x000eac0008000a00 */
[----:B------:R-:W3:Y:S08]  /*00b0*/  LDC R8, c[0x0][0x398] ;  /* 0x0000e600ff087b82 */ /* 0x000ef00000000800 */
[----:B------:R-:W4:Y:S01]  /*00c0*/  LDC R7, c[0x0][0x390] ;  /* 0x0000e400ff077b82 */ /* 0x000f220000000800 */
[----:B0-----:R-:W-:-:S06]  /*00d0*/  IMAD.WIDE R10, R0, 0x4, R10 ;  /* 0x00000004000a7825 */ /* 0x001fcc00078e020a */
[----:B-1----:R-:W5:Y:S01]  /*00e0*/  LDG.E.CONSTANT R10, desc[UR4][R10.64] ;  /* 0x000000040a0a7981 */ /* 0x002f62000c1e9900 */
[C---:B---3--:R-:W-:Y:S02]  /*00f0*/  ISETP.GT.AND P0, PT, R8.reuse, -0x1, PT ;  /* 0xffffffff0800780c */ /* 0x048fe40003f04270 */
[-C--:B----4-:R-:W-:Y:S01]  /*0100*/  ISETP.LT.AND P2, PT, R8, R7.reuse, PT ;  /* 0x000000070800720c */ /* 0x090fe20003f41270 */
[----:B------:R-:W-:-:S04]  /*0110*/  IMAD R14, R0, R7, RZ ;  /* 0x00000007000e7224 */ /* 0x000fc800078e02ff */
[----:B------:R-:W-:-:S03]  /*0120*/  IMAD.WIDE R14, R14, 0x4, RZ ;  /* 0x000000040e0e7825 */ /* 0x000fc600078e02ff */
[----:B--2---:R-:W-:-:S04]  /*0130*/  IADD3 R4, P1, PT, R14, UR6, RZ ;  /* 0x000000060e047c10 */ /* 0x004fc8000ff3e0ff */
[----:B------:R-:W-:Y:S02]  /*0140*/  IADD3.X R5, PT, PT, R15, UR7, RZ, P1, !PT ;  /* 0x000000070f057c10 */ /* 0x000fe40008ffe4ff */
[----:B-----5:R-:W-:-:S04]  /*0150*/  ISETP.GT.AND P0, PT, R10, RZ, P0 ;  /* 0x000000ff0a00720c */ /* 0x020fc80000704270 */
[----:B------:R-:W-:-:S13]  /*0160*/  ISETP.LE.AND P0, PT, R10, R7, P0 ;  /* 0x000000070a00720c */ /* 0x000fda0000703270 */
[----:B------:R-:W-:Y:S05]  /*0170*/  @P0 BRA P2, `(.L_x_52) ;  /* 0x0000000400380947 */ /* 0x000fea0001000000 */
[----:B------:R-:W-:-:S13]  /*0180*/  ISETP.GE.AND P0, PT, R7, 0x1, PT ;  /* 0x000000010700780c */ /* 0x000fda0003f06270 */
[----:B------:R-:W-:Y:S05]  /*0190*/  @!P0 EXIT ;  /* 0x000000000000894d */ /* 0x000fea0003800000 */
[C---:B------:R-:W-:Y:S01]  /*01a0*/  ISETP.GE.U32.AND P0, PT, R7.reuse, 0x10, PT ;  /* 0x000000100700780c */ /* 0x040fe20003f06070 */
[----:B------:R-:W-:Y:S01]  /*01b0*/  HFMA2 R9, -RZ, RZ, 0, 0 ;  /* 0x00000000ff097431 */ /* 0x000fe200000001ff */
[----:B------:R-:W-:-:S04]  /*01c0*/  LOP3.LUT R8, R7, 0xf, RZ, 0xc0, !PT ;  /* 0x0000000f07087812 */ /* 0x000fc800078ec0ff */
[----:B------:R-:W-:-:S07]  /*01d0*/  ISETP.NE.AND P1, PT, R8, RZ, PT ;  /* 0x000000ff0800720c */ /* 0x000fce0003f25270 */
[----:B------:R-:W-:Y:S06]  /*01e0*/  @!P0 BRA `(.L_x_53) ;  /* 0x0000000000708947 */ /* 0x000fec0003800000 */
[----:B------:R-:W-:Y:S02]  /*01f0*/  IADD3 R6, P0, PT, R4, 0x20, RZ ;  /* 0x0000002004067810 */ /* 0x000fe40007f1e0ff */
[----:B------:R-:W-:Y:S02]  /*0200*/  LOP3.LUT R9, R7, 0x7ffffff0, RZ, 0xc0, !PT ;  /* 0x7ffffff007097812 */ /* 0x000fe400078ec0ff */
[----:B------:R-:W-:Y:S01]  /*0210*/  MOV R13, 0x7fffffff ;  /* 0x7fffffff000d7802 */ /* 0x000fe20000000f00 */
[----:B------:R-:W-:Y:S01]  /*0220*/  IMAD.X R11, RZ, RZ, R5, P0 ;  /* 0x000000ffff0b7224 */ /* 0x000fe200000e0605 */
[----:B------:R-:W-:-:S07]  /*0230*/  IADD3 R0, PT, PT, -R9, RZ, RZ ;  /* 0x000000ff09007210 */ /* 0x000fce0007ffe1ff */
.L_x_54:
[----:B0-----:R-:W-:Y:S01]  /*0240*/  IMAD.MOV.U32 R2, RZ, RZ, R6 ;  /* 0x000000ffff027224 */ /* 0x001fe200078e0006 */
[----:B------:R-:W-:Y:S01]  /*0250*/  MOV R3, R11 ;  /* 0x0000000b00037202 */ /* 0x000fe20000000f00 */
[----:B------:R-:W-:-:S03]  /*0260*/  VIADD R0, R0, 0x10 ;  /* 0x0000001000007836 */ /* 0x000fc60000000000 */
[----:B------:R-:W-:Y:S01]  /*0270*/  IADD3 R6, P2, PT, R2, 0x40, RZ ;  /* 0x0000004002067810 */ /* 0x000fe20007f5e0ff */
[----:B------:R0:W-:Y:S01]  /*0280*/  STG.E desc[UR4][R2.64+-0x20], R13 ;  /* 0xffffe00d02007986 */ /* 0x0001e2000c101904 */
[----:B------:R-:W-:Y:S02]  /*0290*/  ISETP.NE.AND P0, PT, R0, RZ, PT ;  /* 0x000000ff0000720c */ /* 0x000fe40003f05270 */
[----:B------:R-:W-:Y:S01]  /*02a0*/  IADD3.X R11, PT, PT, RZ, R3, RZ, P2, !PT ;  /* 0x00000003ff0b7210 */ /* 0x000fe200017fe4ff */
[----:B------:R0:W-:Y:S04]  /*02b0*/  STG.E desc[UR4][R2.64+-0x1c], R13 ;  /* 0xffffe40d02007986 */ /* 0x0001e8000c101904 */
        /* <DEDUP_REMOVED lines=13> */
[----:B------:R0:W-:Y:S01]  /*0390*/  STG.E desc[UR4][R2.64+0x1c], R13 ;  /* 0x00001c0d02007986 */ /* 0x0001e2000c101904 */
[----:B------:R-:W-:Y:S05]  /*03a0*/  @P0 BRA `(.L_x_54) ;  /* 0xfffffffc00a40947 */ /* 0x000fea000383ffff */
.L_x_53:
[----:B------:R-:W-:Y:S05]  /*03b0*/  @!P1 EXIT ;  /* 0x000000000000994d */ /* 0x000fea0003800000 */
[----:B------:R-:W-:Y:S02]  /*03c0*/  ISETP.GE.U32.AND P0, PT, R8, 0x8, PT ;  /* 0x000000080800780c */ /* 0x000fe40003f06070 */
[----:B------:R-:W-:-:S04]  /*03d0*/  LOP3.LUT R0, R7, 0x7, RZ, 0xc0, !PT ;  /* 0x0000000707007812 */ /* 0x000fc800078ec0ff */
[----:B------:R-:W-:-:S07]  /*03e0*/  ISETP.NE.AND P1, PT, R0, RZ, PT ;  /* 0x000000ff0000720c */ /* 0x000fce0003f25270 */
[----:B------:R-:W-:Y:S06]  /*03f0*/  @!P0 BRA `(.L_x_55) ;  /* 0x00000000002c8947 */ /* 0x000fec0003800000 */
[----:B------:R-:W-:Y:S02]  /*0400*/  IMAD.MOV.U32 R11, RZ, RZ, 0x7fffffff ;  /* 0x7fffffffff0b7424 */ /* 0x000fe400078e00ff */
[C---:B0-----:R-:W-:Y:S01]  /*0410*/  IMAD.WIDE.U32 R2, R9.reuse, 0x4, R4 ;  /* 0x0000000409027825 */ /* 0x041fe200078e0004 */
[----:B------:R-:W-:-:S04]  /*0420*/  IADD3 R9, PT, PT, R9, 0x8, RZ ;  /* 0x0000000809097810 */ /* 0x000fc80007ffe0ff */
[----:B------:R1:W-:Y:S04]  /*0430*/  STG.E desc[UR4][R2.64], R11 ;  /* 0x0000000b02007986 */ /* 0x0003e8000c101904 */
[----:B------:R1:W-:Y:S04]  /*0440*/  STG.E desc[UR4][R2.64+0x4], R11 ;  /* 0x0000040b02007986 */ /* 0x0003e8000c101904 */
[----:B------:R1:W-:Y:S04]  /*0450*/  STG.E desc[UR4][R2.64+0x8], R11 ;  /* 0x0000080b02007986 */ /* 0x0003e8000c101904 */
[----:B------:R1:W-:Y:S04]  /*0460*/  STG.E desc[UR4][R2.64+0xc], R11 ;  /* 0x00000c0b02007986 */ /* 0x0003e8000c101904 */
[----:B------:R1:W-:Y:S04]  /*0470*/  STG.E desc[UR4][R2.64+0x10], R11 ;  /* 0x0000100b02007986 */ /* 0x0003e8000c101904 */
[----:B------:R1:W-:Y:S04]  /*0480*/  STG.E desc[UR4][R2.64+0x14], R11 ;  /* 0x0000140b02007986 */ /* 0x0003e8000c101904 */
[----:B------:R1:W-:Y:S04]  /*0490*/  STG.E desc[UR4][R2.64+0x18], R11 ;  /* 0x0000180b02007986 */ /* 0x0003e8000c101904 */
[----:B------:R1:W-:Y:S02]  /*04a0*/  STG.E desc[UR4][R2.64+0x1c], R11 ;  /* 0x00001c0b02007986 */ /* 0x0003e4000c101904 */
.L_x_55:
[----:B------:R-:W-:Y:S05]  /*04b0*/  @!P1 EXIT ;  /* 0x000000000000994d */ /* 0x000fea0003800000 */
[----:B------:R-:W-:Y:S02]  /*04c0*/  ISETP.GE.U32.AND P0, PT, R0, 0x4, PT ;  /* 0x000000040000780c */ /* 0x000fe40003f06070 */
[----:B------:R-:W-:-:S04]  /*04d0*/  LOP3.LUT R7, R7, 0x3, RZ, 0xc0, !PT ;  /* 0x0000000307077812 */ /* 0x000fc800078ec0ff */
[----:B------:R-:W-:-:S07]  /*04e0*/  ISETP.NE.AND P1, PT, R7, RZ, PT ;  /* 0x000000ff0700720c */ /* 0x000fce0003f25270 */
[----:B------:R-:W-:Y:S06]  /*04f0*/  @!P0 BRA `(.L_x_56) ;  /* 0x00000000001c8947 */ /* 0x000fec0003800000 */
[C---:B------:R-:W-:Y:S01]  /*0500*/  IMAD.WIDE.U32 R4, R9.reuse, 0x4, R4 ;  /* 0x0000000409047825 */ /* 0x040fe200078e0004 */
[----:B------:R-:W-:-:S03]  /*0510*/  IADD3 R9, PT, PT, R9, 0x4, RZ ;  /* 0x0000000409097810 */ /* 0x000fc60007ffe0ff */
[----:B01----:R-:W-:-:S05]  /*0520*/  IMAD.MOV.U32 R3, RZ, RZ, 0x7fffffff ;  /* 0x7fffffffff037424 */ /* 0x003fca00078e00ff */
[----:B------:R2:W-:Y:S04]  /*0530*/  STG.E desc[UR4][R4.64], R3 ;  /* 0x0000000304007986 */ /* 0x0005e8000c101904 */
[----:B------:R2:W-:Y:S04]  /*0540*/  STG.E desc[UR4][R4.64+0x4], R3 ;  /* 0x0000040304007986 */ /* 0x0005e8000c101904 */
[----:B------:R2:W-:Y:S04]  /*0550*/  STG.E desc[UR4][R4.64+0x8], R3 ;  /* 0x0000080304007986 */ /* 0x0005e8000c101904 */
[----:B------:R2:W-:Y:S02]  /*0560*/  STG.E desc[UR4][R4.64+0xc], R3 ;  /* 0x00000c0304007986 */ /* 0x0005e4000c101904 */
.L_x_56:
[----:B------:R-:W-:Y:S05]  /*0570*/  @!P1 EXIT ;  /* 0x000000000000994d */ /* 0x000fea0003800000 */
[----:B------:R-:W-:Y:S01]  /*0580*/  IMAD.WIDE.U32 R14, R9, 0x4, R14 ;  /* 0x00000004090e7825 */ /* 0x000fe200078e000e */
[----:B--2---:R-:W-:-:S03]  /*0590*/  MOV R5, 0x7fffffff ;  /* 0x7fffffff00057802 */ /* 0x004fc60000000f00 */
[----:B------:R-:W-:Y:S01]  /*05a0*/  IMAD.MOV R7, RZ, RZ, -R7 ;  /* 0x000000ffff077224 */ /* 0x000fe200078e0a07 */
[----:B------:R-:W-:-:S04]  /*05b0*/  IADD3 R0, P0, PT, R14, UR6, RZ ;  /* 0x000000060e007c10 */ /* 0x000fc8000ff1e0ff */
[----:B01----:R-:W-:-:S09]  /*05c0*/  IADD3.X R3, PT, PT, R15, UR7, RZ, P0, !PT ;  /* 0x000000070f037c10 */ /* 0x003fd200087fe4ff */
.L_x_57:
[----:B------:R-:W-:Y:S01]  /*05d0*/  VIADD R7, R7, 0x1 ;  /* 0x0000000107077836 */ /* 0x000fe20000000000 */
[----:B------:R-:W-:Y:S02]  /*05e0*/  MOV R2, R0 ;  /* 0x0000000000027202 */ /* 0x000fe40000000f00 */
[----:B------:R-:W-:Y:S02]  /*05f0*/  IADD3 R0, P1, PT, R0, 0x4, RZ ;  /* 0x0000000400007810 */ /* 0x000fe40007f3e0ff */
[----:B------:R-:W-:Y:S01]  /*0600*/  ISETP.NE.AND P0, PT, R7, RZ, PT ;  /* 0x000000ff0700720c */ /* 0x000fe20003f05270 */
[----:B------:R0:W-:Y:S02]  /*0610*/  STG.E desc[UR4][R2.64], R5 ;  /* 0x0000000502007986 */ /* 0x0001e4000c101904 */
[----:B------:R-:W-:-:S10]  /*0620*/  IMAD.X R4, RZ, RZ, R3, P1 ;  /* 0x000000ffff047224 */ /* 0x000fd400008e0603 */
[----:B0-----:R-:W-:Y:S05]  /*0630*/  @!P0 EXIT ;  /* 0x000000000000894d */ /* 0x001fea0003800000 */
[----:B------:R-:W-:Y:S01]  /*0640*/  MOV R3, R4 ;  /* 0x0000000400037202 */ /* 0x000fe20000000f00 */
[----:B------:R-:W-:Y:S06]  /*0650*/  BRA `(.L_x_57) ;  /* 0xfffffffc00dc7947 */ /* 0x000fec000383ffff */
.L_x_52:
[----:B------:R-:W-:-:S05]  /*0660*/  IMAD.IADD R3, R7, 0x1, -R8 ;  /* 0x0000000107037824 */ /* 0x000fca00078e0a08 */
[----:B------:R-:W-:-:S13]  /*0670*/  ISETP.GE.AND P0, PT, R3, R10, PT ;  /* 0x0000000a0300720c */ /* 0x000fda0003f06270 */
[----:B------:R-:W-:Y:S05]  /*0680*/  @P0 BRA `(.L_x_58) ;  /* 0x0000000400380947 */ /* 0x000fea0003800000 */
[----:B------:R-:W-:-:S13]  /*0690*/  ISETP.GE.AND P0, PT, R7, 0x1, PT ;  /* 0x000000010700780c */ /* 0x000fda0003f06270 */
[----:B------:R-:W-:Y:S05]  /*06a0*/  @!P0 EXIT ;  /* 0x000000000000894d */ /* 0x000fea0003800000 */
[C---:B------:R-:W-:Y:S01]  /*06b0*/  ISETP.GE.U32.AND P0, PT, R7.reuse, 0x10, PT ;  /* 0x000000100700780c */ /* 0x040fe20003f06070 */
[----:B------:R-:W-:Y:S01]  /*06c0*/  HFMA2 R9, -RZ, RZ, 0, 0 ;  /* 0x00000000ff097431 */ /* 0x000fe200000001ff */
[----:B------:R-:W-:-:S04]  /*06d0*/  LOP3.LUT R8, R7, 0xf, RZ, 0xc0, !PT ;  /* 0x0000000f07087812 */ /* 0x000fc800078ec0ff */
[----:B------:R-:W-:-:S07]  /*06e0*/  ISETP.NE.AND P2, PT, R8, RZ, PT ;  /* 0x000000ff0800720c */ /* 0x000fce0003f45270 */
[----:B------:R-:W-:Y:S06]  /*06f0*/  @!P0 BRA `(.L_x_59) ;  /* 0x0000000000708947 */ /* 0x000fec0003800000 */
[----:B------:R-:W-:Y:S01]  /*0700*/  LOP3.LUT R9, R7, 0x7ffffff0, RZ, 0xc0, !PT ;  /* 0x7ffffff007097812 */ /* 0x000fe200078ec0ff */
[----:B------:R-:W-:Y:S01]  /*0710*/  IMAD.MOV.U32 R13, RZ, RZ, 0x7fffffff ;  /* 0x7fffffffff0d7424 */ /* 0x000fe200078e00ff */
[----:B------:R-:W-:-:S03]  /*0720*/  IADD3 R6, P0, PT, R4, 0x20, RZ ;  /* 0x0000002004067810 */ /* 0x000fc60007f1e0ff */
[----:B------:R-:W-:Y:S01]  /*0730*/  IMAD.MOV R0, RZ, RZ, -R9 ;  /* 0x000000ffff007224 */ /* 0x000fe200078e0a09 */
[----:B------:R-:W-:-:S09]  /*0740*/  IADD3.X R11, PT, PT, RZ, R5, RZ, P0, !PT ;  /* 0x00000005ff0b7210 */ /* 0x000fd200007fe4ff */
.L_x_60:
[----:B0-----:R-:W-:Y:S01]  /*0750*/  MOV R2, R6 ;  /* 0x0000000600027202 */ /* 0x001fe20000000f00 */
[----:B------:R-:W-:Y:S01]  /*0760*/  IMAD.MOV.U32 R3, RZ, RZ, R11 ;  /* 0x000000ffff037224 */ /* 0x000fe200078e000b */
[----:B------:R-:W-:Y:S02]  /*0770*/  IADD3 R0, PT, PT, R0, 0x10, RZ ;  /* 0x0000001000007810 */ /* 0x000fe40007ffe0ff */
[----:B------:R-:W-:Y:S02]  /*0780*/  IADD3 R6, P1, PT, R2, 0x40, RZ ;  /* 0x0000004002067810 */ /* 0x000fe40007f3e0ff */
[----:B------:R0:W-:Y:S01]  /*0790*/  STG.E desc[UR4][R2.64+-0x20], R13 ;  /* 0xffffe00d02007986 */ /* 0x0001e2000c101904 */
[----:B------:R-:W-:Y:S02]  /*07a0*/  ISETP.NE.AND P0, PT, R0, RZ, PT ;  /* 0x000000ff0000720c */ /* 0x000fe40003f05270 */
[----:B------:R-:W-:Y:S01]  /*07b0*/  IMAD.X R11, RZ, RZ, R3, P1 ;  /* 0x000000ffff0b7224 */ /* 0x000fe200008e0603 */
        /* <DEDUP_REMOVED lines=16> */
.L_x_59:
[----:B------:R-:W-:Y:S05]  /*08c0*/  @!P2 EXIT ;  /* 0x000000000000a94d */ /* 0x000fea0003800000 */
[----:B------:R-:W-:Y:S02]  /*08d0*/  ISETP.GE.U32.AND P0, PT, R8, 0x8, PT ;  /* 0x000000080800780c */ /* 0x000fe40003f06070 */
[----:B------:R-:W-:-:S04]  /*08e0*/  LOP3.LUT R6, R7, 0x7, RZ, 0xc0, !PT ;  /* 0x0000000707067812 */ /* 0x000fc800078ec0ff */
[----:B------:R-:W-:-:S07]  /*08f0*/  ISETP.NE.AND P1, PT, R6, RZ, PT ;  /* 0x000000ff0600720c */ /* 0x000fce0003f25270 */
[----:B------:R-:W-:Y:S06]  /*0900*/  @!P0 BRA `(.L_x_61) ;  /* 0x00000000002c8947 */ /* 0x000fec0003800000 */
[----:B------:R-:W-:Y:S01]  /*0910*/  MOV R11, 0x7fffffff ;  /* 0x7fffffff000b7802 */ /* 0x000fe20000000f00 */
[----:B0-----:R-:W-:-:S04]  /*0920*/  IMAD.WIDE.U32 R2, R9, 0x4, R4 ;  /* 0x0000000409027825 */ /* 0x001fc800078e0004 */
[----:B------:R-:W-:Y:S01]  /*0930*/  VIADD R9, R9, 0x8 ;  /* 0x0000000809097836 */ /* 0x000fe20000000000 */
        /* <DEDUP_REMOVED lines=8> */
.L_x_61:
[----:B------:R-:W-:Y:S05]  /*09c0*/  @!P1 EXIT ;  /* 0x000000000000994d */ /* 0x000fea0003800000 */
[----:B------:R-:W-:Y:S02]  /*09d0*/  ISETP.GE.U32.AND P0, PT, R6, 0x4, PT ;  /* 0x000000040600780c */ /* 0x000fe40003f06070 */
[----:B------:R-:W-:-:S04]  /*09e0*/  LOP3.LUT R0, R7, 0x3, RZ, 0xc0, !PT ;  /* 0x0000000307007812 */ /* 0x000fc800078ec0ff */
[----:B------:R-:W-:-:S07]  /*09f0*/  ISETP.NE.AND P1, PT, R0, RZ, PT ;  /* 0x000000ff0000720c */ /* 0x000fce0003f25270 */
[----:B------:R-:W-:Y:S06]  /*0a00*/  @!P0 BRA `(.L_x_62) ;  /* 0x00000000001c8947 */ /* 0x000fec0003800000 */
[----:B------:R-:W-:Y:S01]  /*0a10*/  IMAD.WIDE.U32 R4, R9, 0x4, R4 ;  /* 0x0000000409047825 */ /* 0x000fe200078e0004 */
[----:B01----:R-:W-:-:S03]  /*0a20*/  MOV R3, 0x7fffffff ;  /* 0x7fffffff00037802 */ /* 0x003fc60000000f00 */
[----:B------:R-:W-:Y:S02]  /*0a30*/  VIADD R9, R9, 0x4 ;  /* 0x0000000409097836 */ /* 0x000fe40000000000 */
[----:B------:R2:W-:Y:S04]  /*0a40*/  STG.E desc[UR4][R4.64], R3 ;  /* 0x0000000304007986 */ /* 0x0005e8000c101904 */
[----:B------:R2:W-:Y:S04]  /*0a50*/  STG.E desc[UR4][R4.64+0x4], R3 ;  /* 0x0000040304007986 */ /* 0x0005e8000c101904 */
[----:B------:R2:W-:Y:S04]  /*0a60*/  STG.E desc[UR4][R4.64+0x8], R3 ;  /* 0x0000080304007986 */ /* 0x0005e8000c101904 */
[----:B------:R2:W-:Y:S02]  /*0a70*/  STG.E desc[UR4][R4.64+0xc], R3 ;  /* 0x00000c0304007986 */ /* 0x0005e4000c101904 */
.L_x_62:
[----:B------:R-:W-:Y:S05]  /*0a80*/  @!P1 EXIT ;  /* 0x000000000000994d */ /* 0x000fea0003800000 */
[----:B------:R-:W-:Y:S01]  /*0a90*/  IMAD.WIDE.U32 R14, R9, 0x4, R14 ;  /* 0x00000004090e7825 */ /* 0x000fe200078e000e */
[----:B------:R-:W-:-:S03]  /*0aa0*/  IADD3 R0, PT, PT, -R0, RZ, RZ ;  /* 0x000000ff00007210 */ /* 0x000fc60007ffe1ff */
[----:B------:R-:W-:Y:S01]  /*0ab0*/  IMAD.MOV.U32 R7, RZ, RZ, 0x7fffffff ;  /* 0x7fffffffff077424 */ /* 0x000fe200078e00ff */
[----:B--2---:R-:W-:-:S04]  /*0ac0*/  IADD3 R4, P0, PT, R14, UR6, RZ ;  /* 0x000000060e047c10 */ /* 0x004fc8000ff1e0ff */
[----:B------:R-:W-:-:S09]  /*0ad0*/  IADD3.X R5, PT, PT, R15, UR7, RZ, P0, !PT ;  /* 0x000000070f057c10 */ /* 0x000fd200087fe4ff */
.L_x_63:
[----:B------:R-:W-:Y:S01]  /*0ae0*/  IADD3 R0, PT, PT, R0, 0x1, RZ ;  /* 0x0000000100007810 */ /* 0x000fe20007ffe0ff */
[----:B01----:R-:W-:Y:S01]  /*0af0*/  IMAD.MOV.U32 R2, RZ, RZ, R4 ;  /* 0x000000ffff027224 */ /* 0x003fe200078e0004 */
[----:B------:R-:W-:Y:S02]  /*0b00*/  MOV R3, R5 ;  /* 0x0000000500037202 */ /* 0x000fe40000000f00 */
[----:B------:R-:W-:Y:S02]  /*0b10*/  ISETP.NE.AND P0, PT, R0, RZ, PT ;  /* 0x000000ff0000720c */ /* 0x000fe40003f05270 */
[----:B------:R-:W-:Y:S01]  /*0b20*/  IADD3 R4, P1, PT, R4, 0x4, RZ ;  /* 0x0000000404047810 */ /* 0x000fe20007f3e0ff */
[----:B------:R0:W-:Y:S04]  /*0b30*/  STG.E desc[UR4][R2.64], R7 ;  /* 0x0000000702007986 */ /* 0x0001e8000c101904 */
[----:B------:R-:W-:-:S06]  /*0b40*/  IMAD.X R5, RZ, RZ, R5, P1 ;  /* 0x000000ffff057224 */ /* 0x000fcc00008e0605 */
[----:B------:R-:W-:Y:S05]  /*0b50*/  @!P0 EXIT ;  /* 0x000000000000894d */ /* 0x000fea0003800000 */
[----:B------:R-:W-:Y:S05]  /*0b60*/  BRA `(.L_x_63) ;  /* 0xfffffffc00dc7947 */ /* 0x000fea000383ffff */
.L_x_58:
[----:B------:R-:W-:Y:S01]  /*0b70*/  I2FP.F32.U32 R0, R10 ;  /* 0x0000000a00007245 */ /* 0x000fe20000201000 */
[----:B------:R-:W-:Y:S01]  /*0b80*/  BSSY.RECONVERGENT B0, `(.L_x_64) ;  /* 0x000000d000007945 */ /* 0x000fe20003800200 */
[----:B------:R-:W-:Y:S02]  /*0b90*/  IMAD.IADD R8, R10, 0x1, R8 ;  /* 0x000000010a087824 */ /* 0x000fe400078e0208 */
[----:B------:R-:W-:-:S04]  /*0ba0*/  IADD3 R2, PT, PT, R0, 0x1800000, RZ ;  /* 0x0180000000027810 */ /* 0x000fc80007ffe0ff */
[----:B------:R-:W-:-:S04]  /*0bb0*/  LOP3.LUT R2, R2, 0x7f800000, RZ, 0xc0, !PT ;  /* 0x7f80000002027812 */ /* 0x000fc800078ec0ff */
[----:B------:R-:W-:-:S13]  /*0bc0*/  ISETP.GT.U32.AND P0, PT, R2, 0x1ffffff, PT ;  /* 0x01ffffff0200780c */ /* 0x000fda0003f04070 */
[----:B------:R-:W-:Y:S05]  /*0bd0*/  @P0 BRA `(.L_x_65) ;  /* 0x00000000000c0947 */ /* 0x000fea0003800000 */
[----:B------:R-:W-:-:S07]  /*0be0*/  MOV R6, 0xc00 ;  /* 0x00000c0000067802 */ /* 0x000fce0000000f00 */
[----:B------:R-:W-:Y:S05]  /*0bf0*/  CALL.REL.NOINC `($__internal_1_$__cuda_sm20_rcp_rn_f32_slowpath) ;  /* 0x0000002400487944 */ /* 0x000fea0003c00000 */
[----:B------:R-:W-:Y:S05]  /*0c00*/  BRA `(.L_x_66) ;  /* 0x0000000000107947 */ /* 0x000fea0003800000 */
.L_x_65:
[----:B------:R-:W0:Y:S02]  /*0c10*/  MUFU.RCP R7, R0 ;  /* 0x0000000000077308 */ /* 0x000e240000001000 */
[----:B0-----:R-:W-:-:S04]  /*0c20*/  FFMA R2, R0, R7, -1 ;  /* 0xbf80000000027423 */ /* 0x001fc80000000007 */
[----:B------:R-:W-:-:S04]  /*0c30*/  FADD.FTZ R2, -R2, -RZ ;  /* 0x800000ff02027221 */ /* 0x000fc80000010100 */
[----:B------:R-:W-:-:S07]  /*0c40*/  FFMA R0, R7, R2, R7 ;  /* 0x0000000207007223 */ /* 0x000fce0000000007 */
.L_x_66:
[----:B------:R-:W-:Y:S05]  /*0c50*/  BSYNC.RECONVERGENT B0 ;  /* 0x0000000000007941 */ /* 0x000fea0003800200 */
.L_x_64:
[----:B------:R-:W0:Y:S01]  /*0c60*/  LDC R13, c[0x0][0x398] ;  /* 0x0000e600ff0d7b82 */ /* 0x000e220000000800 */
[----:B------:R-:W-:Y:S01]  /*0c70*/  ISETP.GE.AND P0, PT, R8, 0x2, PT ;  /* 0x000000020800780c */ /* 0x000fe20003f06270 */
[----:B------:R-:W-:Y:S01]  /*0c80*/  BSSY.RECONVERGENT B0, `(.L_x_67) ;  /* 0x0000053000007945 */ /* 0x000fe20003800200 */
[----:B0-----:R-:W-:-:S11]  /*0c90*/  IADD3 R7, PT, PT, R10, -0x1, R13 ;  /* 0xffffffff0a077810 */ /* 0x001fd60007ffe00d */
[----:B------:R-:W-:Y:S05]  /*0ca0*/  @!P0 BRA `(.L_x_68) ;  /* 0x0000000400408947 */ /* 0x000fea0003800000 */
[----:B------:R-:W-:Y:S01]  /*0cb0*/  IADD3 R2, PT, PT, R8, -0x2, RZ ;  /* 0xfffffffe08027810 */ /* 0x000fe20007ffe0ff */
[----:B------:R-:W-:Y:S01]  /*0cc0*/  BSSY.RECONVERGENT B1, `(.L_x_69) ;  /* 0x0000022000017945 */ /* 0x000fe20003800200 */
[----:B------:R-:W-:Y:S01]  /*0cd0*/  LOP3.LUT R12, R7, 0xf, RZ, 0xc0, !PT ;  /* 0x0000000f070c7812 */ /* 0x000fe200078ec0ff */
[----:B------:R-:W-:Y:S01]  /*0ce0*/  IMAD.MOV.U32 R9, RZ, RZ, RZ ;  /* 0x000000ffff097224 */ /* 0x000fe200078e00ff */
[----:B------:R-:W-:Y:S02]  /*0cf0*/  ISETP.GE.U32.AND P0, PT, R2, 0xf, PT ;  /* 0x0000000f0200780c */ /* 0x000fe40003f06070 */
[----:B------:R-:W-:-:S11]  /*0d00*/  ISETP.NE.AND P1, PT, R12, RZ, PT ;  /* 0x000000ff0c00720c */ /* 0x000fd60003f25270 */
[----:B------:R-:W-:Y:S05]  /*0d10*/  @!P0 BRA `(.L_x_70) ;  /* 0x0000000000708947 */ /* 0x000fea0003800000 */
[----:B------:R-:W-:Y:S02]  /*0d20*/  IADD3 R6, P0, PT, R4, 0x20, RZ ;  /* 0x0000002004067810 */ /* 0x000fe40007f1e0ff */
[----:B------:R-:W-:Y:S02]  /*0d30*/  LOP3.LUT R9, R7, 0xfffffff0, RZ, 0xc0, !PT ;  /* 0xfffffff007097812 */ /* 0x000fe400078ec0ff */
[----:B------:R-:W-:Y:S01]  /*0d40*/  MOV R19, 0x7fffffff ;  /* 0x7fffffff00137802 */ /* 0x000fe20000000f00 */
[----:B------:R-:W-:Y:S01]  /*0d50*/  IMAD.X R11, RZ, RZ, R5, P0 ;  /* 0x000000ffff0b7224 */ /* 0x000fe200000e0605 */
[----:B------:R-:W-:-:S07]  /*0d60*/  IADD3 R2, PT, PT, -R9, RZ, RZ ;  /* 0x000000ff09027210 */ /* 0x000fce0007ffe1ff */
.L_x_71:
        /* <DEDUP_REMOVED lines=23> */
.L_x_70:
[----:B------:R-:W-:Y:S05]  /*0ee0*/  BSYNC.RECONVERGENT B1 ;  /* 0x0000000000017941 */ /* 0x000fea0003800200 */
.L_x_69:
[----:B------:R-:W-:Y:S05]  /*0ef0*/  @!P1 BRA `(.L_x_68) ;  /* 0x0000000000ac9947 */ /* 0x000fea0003800000 */
[----:B------:R-:W-:Y:S01]  /*0f00*/  ISETP.GE.U32.AND P0, PT, R12, 0x8, PT ;  /* 0x000000080c00780c */ /* 0x000fe20003f06070 */
[----:B------:R-:W-:Y:S01]  /*0f10*/  BSSY.RECONVERGENT B1, `(.L_x_72) ;  /* 0x000000f000017945 */ /* 0x000fe20003800200 */
        /* <DEDUP_REMOVED lines=14> */
.L_x_73:
[----:B------:R-:W-:Y:S05]  /*1000*/  BSYNC.RECONVERGENT B1 ;  /* 0x0000000000017941 */ /* 0x000fea0003800200 */
.L_x_72:
[----:B------:R-:W-:Y:S05]  /*1010*/  @!P1 BRA `(.L_x_68) ;  /* 0x0000000000649947 */ /* 0x000fea0003800000 */
[----:B------:R-:W-:Y:S02]  /*1020*/  ISETP.GE.U32.AND P0, PT, R2, 0x4, PT ;  /* 0x000000040200780c */ /* 0x000fe40003f06070 */
[----:B------:R-:W-:-:S04]  /*1030*/  LOP3.LUT R2, R7, 0x3, RZ, 0xc0, !PT ;  /* 0x0000000307027812 */ /* 0x000fc800078ec0ff */
[----:B------:R-:W-:-:S07]  /*1040*/  ISETP.NE.AND P1, PT, R2, RZ, PT ;  /* 0x000000ff0200720c */ /* 0x000fce0003f25270 */
[----:B-1----:R-:W-:Y:S02]  /*1050*/  @P0 IMAD.MOV.U32 R11, RZ, RZ, 0x7fffffff ;  /* 0x7fffffffff0b0424 */ /* 0x002fe400078e00ff */
[C---:B0-----:R-:W-:Y:S01]  /*1060*/  @P0 IMAD.WIDE.U32 R16, R9.reuse, 0x4, R4 ;  /* 0x0000000409100825 */ /* 0x041fe200078e0004 */
[----:B------:R-:W-:-:S04]  /*1070*/  @P0 IADD3 R9, PT, PT, R9, 0x4, RZ ;  /* 0x0000000409090810 */ /* 0x000fc80007ffe0ff */
[----:B------:R2:W-:Y:S04]  /*1080*/  @P0 STG.E desc[UR4][R16.64], R11 ;  /* 0x0000000b10000986 */ /* 0x0005e8000c101904 */
[----:B------:R2:W-:Y:S04]  /*1090*/  @P0 STG.E desc[UR4][R16.64+0x4], R11 ;  /* 0x0000040b10000986 */ /* 0x0005e8000c101904 */
[----:B------:R2:W-:Y:S04]  /*10a0*/  @P0 STG.E desc[UR4][R16.64+0x8], R11 ;  /* 0x0000080b10000986 */ /* 0x0005e8000c101904 */
[----:B------:R2:W-:Y:S01]  /*10b0*/  @P0 STG.E desc[UR4][R16.64+0xc], R11 ;  /* 0x00000c0b10000986 */ /* 0x0005e2000c101904 */
[----:B------:R-:W-:Y:S05]  /*10c0*/  @!P1 BRA `(.L_x_68) ;  /* 0x0000000000389947 */ /* 0x000fea0003800000 */
[----:B------:R-:W0:Y:S01]  /*10d0*/  LDCU.64 UR8, c[0x0][0x3a0] ;  /* 0x00007400ff0877ac */ /* 0x000e220008000a00 */
[----:B------:R-:W-:Y:S01]  /*10e0*/  IMAD.WIDE.U32 R14, R9, 0x4, R14 ;  /* 0x00000004090e7825 */ /* 0x000fe200078e000e */
[----:B--2---:R-:W-:-:S03]  /*10f0*/  MOV R11, 0x7fffffff ;  /* 0x7fffffff000b7802 */ /* 0x004fc60000000f00 */
[----:B------:R-:W-:Y:S01]  /*1100*/  IMAD.MOV R2, RZ, RZ, -R2 ;  /* 0x000000ffff027224 */ /* 0x000fe200078e0a02 */
[----:B0-----:R-:W-:-:S04]  /*1110*/  IADD3 R6, P0, PT, R14, UR8, RZ ;  /* 0x000000080e067c10 */ /* 0x001fc8000ff1e0ff */
[----:B------:R-:W-:-:S09]  /*1120*/  IADD3.X R9, PT, PT, R15, UR9, RZ, P0, !PT ;  /* 0x000000090f097c10 */ /* 0x000fd200087fe4ff */
.L_x_74:
[----:B------:R-:W-:Y:S01]  /*1130*/  IMAD.MOV.U32 R14, RZ, RZ, R6 ;  /* 0x000000ffff0e7224 */ /* 0x000fe200078e0006 */
[----:B------:R-:W-:Y:S01]  /*1140*/  MOV R15, R9 ;  /* 0x00000009000f7202 */ /* 0x000fe20000000f00 */
[----:B------:R-:W-:Y:S01]  /*1150*/  VIADD R2, R2, 0x1 ;  /* 0x0000000102027836 */ /* 0x000fe20000000000 */
[----:B------:R-:W-:-:S03]  /*1160*/  IADD3 R6, P1, PT, R6, 0x4, RZ ;  /* 0x0000000406067810 */ /* 0x000fc60007f3e0ff */
[----:B------:R3:W-:Y:S01]  /*1170*/  STG.E desc[UR4][R14.64], R11 ;  /* 0x0000000b0e007986 */ /* 0x0007e2000c101904 */
[----:B------:R-:W-:Y:S02]  /*1180*/  ISETP.NE.AND P0, PT, R2, RZ, PT ;  /* 0x000000ff0200720c */ /* 0x000fe40003f05270 */
[----:B------:R-:W-:-:S11]  /*1190*/  IADD3.X R9, PT, PT, RZ, R9, RZ, P1, !PT ;  /* 0x00000009ff097210 */ /* 0x000fd60000ffe4ff */
[----:B---3--:R-:W-:Y:S05]  /*11a0*/  @P0 BRA `(.L_x_74) ;  /* 0xfffffffc00e00947 */ /* 0x008fea000383ffff */
.L_x_68:
[----:B------:R-:W-:Y:S05]  /*11b0*/  BSYNC.RECONVERGENT B0 ;  /* 0x0000000000007941 */ /* 0x000fea0003800200 */
.L_x_67:
[----:B------:R-:W-:-:S13]  /*11c0*/  ISETP.NE.AND P0, PT, R10, 0x1, PT ;  /* 0x000000010a00780c */ /* 0x000fda0003f05270 */
[----:B------:R-:W-:Y:S05]  /*11d0*/  @!P0 BRA `(.L_x_75) ;  /* 0x0000001400f48947 */ /* 0x000fea0003800000 */
[C---:B------:R-:W-:Y:S01]  /*11e0*/  ISETP.GE.U32.AND P0, PT, R10.reuse, 0x10, PT ;  /* 0x000000100a00780c */ /* 0x040fe20003f06070 */
[----:B------:R-:W-:Y:S01]  /*11f0*/  BSSY.RECONVERGENT B0, `(.L_x_76) ;  /* 0x0000032000007945 */ /* 0x000fe20003800200 */
[----:B------:R-:W-:Y:S01]  /*1200*/  LOP3.LUT R24, R10, 0xf, RZ, 0xc0, !PT ;  /* 0x0000000f0a187812 */ /* 0x000fe200078ec0ff */
[----:B------:R-:W-:Y:S02]  /*1210*/  HFMA2 R6, -RZ, RZ, 0, 0 ;  /* 0x00000000ff067431 */ /* 0x000fe400000001ff */
[----:B------:R-:W-:Y:S01]  /*1220*/  IMAD.MOV.U32 R9, RZ, RZ, RZ ;  /* 0x000000ffff097224 */ /* 0x000fe200078e00ff */
[----:B------:R-:W-:-:S07]  /*1230*/  ISETP.NE.AND P1, PT, R24, RZ, PT ;  /* 0x000000ff1800720c */ /* 0x000fce0003f25270 */
[----:B------:R-:W-:Y:S06]  /*1240*/  @!P0 BRA `(.L_x_77) ;  /* 0x0000000000b08947 */ /* 0x000fec0003800000 */
[----:B------:R-:W3:Y:S01]  /*1250*/  LDC.64 R2, c[0x0][0x380] ;  /* 0x0000e000ff027b82 */ /* 0x000ee20000000a00 */
[----:B------:R-:W-:Y:S01]  /*1260*/  LOP3.LUT R6, R10, 0x7ffffff0, RZ, 0xc0, !PT ;  /* 0x7ffffff00a067812 */ /* 0x000fe200078ec0ff */
[----:B------:R-:W-:-:S03]  /*1270*/  IMAD.MOV.U32 R9, RZ, RZ, RZ ;  /* 0x000000ffff097224 */ /* 0x000fc600078e00ff */
[----:B------:R-:W-:Y:S01]  /*1280*/  IADD3 R25, PT, PT, -R6, RZ, RZ ;  /* 0x000000ff06197210 */ /* 0x000fe20007ffe1ff */
[----:B---3--:R-:W-:-:S03]  /*1290*/  IMAD.WIDE.U32 R2, R13, 0x4, R2 ;  /* 0x000000040d027825 */ /* 0x008fc600078e0002 */
[----:B------:R-:W-:-:S05]  /*12a0*/  IADD3 R2, P0, PT, R2, 0x20, RZ ;  /* 0x0000002002027810 */ /* 0x000fca0007f1e0ff */
[----:B------:R-:W-:-:S08]  /*12b0*/  IMAD.X R3, RZ, RZ, R3, P0 ;  /* 0x000000ffff037224 */ /* 0x000fd000000e0603 */
.L_x_78:
[----:B------:R-:W3:Y:S04]  /*12c0*/  LDG.E.CONSTANT R26, desc[UR4][R2.64+-0x20] ;  /* 0xffffe004021a7981 */ /* 0x000ee8000c1e9900 */
[----:B------:R-:W4:Y:S04]  /*12d0*/  LDG.E.CONSTANT R23, desc[UR4][R2.64+-0x1c] ;  /* 0xffffe40402177981 */ /* 0x000f28000c1e9900 */
[----:B------:R-:W5:Y:S04]  /*12e0*/  LDG.E.CONSTANT R22, desc[UR4][R2.64+-0x18] ;  /* 0xffffe80402167981 */ /* 0x000f68000c1e9900 */
[----:B-12---:R-:W2:Y:S04]  /*12f0*/  LDG.E.CONSTANT R11, desc[UR4][R2.64+-0x14] ;  /* 0xffffec04020b7981 */ /* 0x006ea8000c1e9900 */
[----:B------:R-:W2:Y:S04]  /*1300*/  LDG.E.CONSTANT R12, desc[UR4][R2.64+-0x10] ;  /* 0xfffff004020c7981 */ /* 0x000ea8000c1e9900 */
[----:B------:R-:W2:Y:S04]  /*1310*/  LDG.E.CONSTANT R14, desc[UR4][R2.64+-0xc] ;  /* 0xfffff404020e7981 */ /* 0x000ea8000c1e9900 */
[----:B------:R-:W2:Y:S04]  /*1320*/  LDG.E.CONSTANT R15, desc[UR4][R2.64+-0x8] ;  /* 0xfffff804020f7981 */ /* 0x000ea8000c1e9900 */
[----:B0-----:R-:W2:Y:S04]  /*1330*/  LDG.E.CONSTANT R16, desc[UR4][R2.64+-0x4] ;  /* 0xfffffc0402107981 */ /* 0x001ea8000c1e9900 */
[----:B------:R-:W2:Y:S04]  /*1340*/  LDG.E.CONSTANT R17, desc[UR4][R2.64] ;  /* 0x0000000402117981 */ /* 0x000ea8000c1e9900 */
[----:B------:R-:W2:Y:S04]  /*1350*/  LDG.E.CONSTANT R18, desc[UR4][R2.64+0x4] ;  /* 0x0000040402127981 */ /* 0x000ea8000c1e9900 */
[----:B------:R-:W2:Y:S04]  /*1360*/  LDG.E.CONSTANT R19, desc[UR4][R2.64+0x8] ;  /* 0x0000080402137981 */ /* 0x000ea8000c1e9900 */
[----:B------:R-:W2:Y:S04]  /*1370*/  LDG.E.CONSTANT R20, desc[UR4][R2.64+0xc] ;  /* 0x00000c0402147981 */ /* 0x000ea8000c1e9900 */
[----:B------:R-:W2:Y:S01]  /*1380*/  LDG.E.CONSTANT R21, desc[UR4][R2.64+0x10] ;  /* 0x0000100402157981 */ /* 0x000ea2000c1e9900 */
[----:B---3--:R-:W-:-:S03]  /*1390*/  FADD R26, R26, R9 ;  /* 0x000000091a1a7221 */ /* 0x008fc60000000000 */
[----:B------:R-:W3:Y:S01]  /*13a0*/  LDG.E.CONSTANT R9, desc[UR4][R2.64+0x14] ;  /* 0x0000140402097981 */ /* 0x000ee2000c1e9900 */
[----:B----4-:R-:W-:-:S03]  /*13b0*/  FADD R27, R26, R23 ;  /* 0x000000171a1b7221 */ /* 0x010fc60000000000 */
[----:B------:R-:W4:Y:S01]  /*13c0*/  LDG.E.CONSTANT R23, desc[UR4][R2.64+0x18] ;  /* 0x0000180402177981 */ /* 0x000f22000c1e9900 */
[----:B-----5:R-:W-:-:S03]  /*13d0*/  FADD R26, R27, R22 ;  /* 0x000000161b1a7221 */ /* 0x020fc60000000000 */
[----:B------:R0:W5:Y:S01]  /*13e0*/  LDG.E.CONSTANT R22, desc[UR4][R2.64+0x1c] ;  /* 0x00001c0402167981 */ /* 0x000162000c1e9900 */
[----:B------:R-:W-:Y:S01]  /*13f0*/  IADD3 R25, PT, PT, R25, 0x10, RZ ;  /* 0x0000001019197810 */ /* 0x000fe20007ffe0ff */
[----:B--2---:R-:W-:-:S03]  /*1400*/  FADD R11, R26, R11 ;  /* 0x0000000b1a0b7221 */ /* 0x004fc60000000000 */
[----:B------:R-:W-:Y:S01]  /*1410*/  ISETP.NE.AND P0, PT, R25, RZ, PT ;  /* 0x000000ff1900720c */ /* 0x000fe20003f05270 */
[----:B------:R-:W-:-:S04]  /*1420*/  FADD R11, R11, R12 ;  /* 0x0000000c0b0b7221 */ /* 0x000fc80000000000 */
[----:B------:R-:W-:Y:S01]  /*1430*/  FADD R14, R11, R14 ;  /* 0x0000000e0b0e7221 */ /* 0x000fe20000000000 */
[----:B0-----:R-:W-:-:S03]  /*1440*/  IADD3 R2, P2, PT, R2, 0x40, RZ ;  /* 0x0000004002027810 */ /* 0x001fc60007f5e0ff */
[----:B------:R-:W-:Y:S02]  /*1450*/  FADD R15, R14, R15 ;  /* 0x0000000f0e0f7221 */ /* 0x000fe40000000000 */
[----:B------:R-:W-:Y:S02]  /*1460*/  IMAD.X R3, RZ, RZ, R3, P2 ;  /* 0x000000ffff037224 */ /* 0x000fe400010e0603 */
[----:B------:R-:W-:-:S04]  /*1470*/  FADD R16, R15, R16 ;  /* 0x000000100f107221 */ /* 0x000fc80000000000 */
[----:B------:R-:W-:-:S04]  /*1480*/  FADD R17, R16, R17 ;  /* 0x0000001110117221 */ /* 0x000fc80000000000 */
[----:B------:R-:W-:-:S04]  /*1490*/  FADD R18, R17, R18 ;  /* 0x0000001211127221 */ /* 0x000fc80000000000 */
[----:B------:R-:W-:-:S04]  /*14a0*/  FADD R19, R18, R19 ;  /* 0x0000001312137221 */ /* 0x000fc80000000000 */
[----:B------:R-:W-:-:S04]  /*14b0*/  FADD R20, R19, R20 ;  /* 0x0000001413147221 */ /* 0x000fc80000000000 */
[----:B------:R-:W-:-:S04]  /*14c0*/  FADD R20, R20, R21 ;  /* 0x0000001514147221 */ /* 0x000fc80000000000 */
[----:B---3--:R-:W-:-:S04]  /*14d0*/  FADD R20, R20, R9 ;  /* 0x0000000914147221 */ /* 0x008fc80000000000 */
[----:B----4-:R-:W-:-:S04]  /*14e0*/  FADD R23, R20, R23 ;  /* 0x0000001714177221 */ /* 0x010fc80000000000 */
[----:B-----5:R-:W-:Y:S01]  /*14f0*/  FADD R9, R23, R22 ;  /* 0x0000001617097221 */ /* 0x020fe20000000000 */
[----:B------:R-:W-:Y:S06]  /*1500*/  @P0 BRA `(.L_x_78) ;  /* 0xfffffffc006c0947 */ /* 0x000fec000383ffff */
.L_x_77:
[----:B------:R-:W-:Y:S05]  /*1510*/  BSYNC.RECONVERGENT B0 ;  /* 0x0000000000007941 */ /* 0x000fea0003800200 */
.L_x_76:
[----:B------:R-:W-:Y:S04]  /*1520*/  BSSY.RECONVERGENT B0, `(.L_x_79) ;  /* 0x0000047000007945 */ /* 0x000fe80003800200 */
[----:B------:R-:W-:Y:S05]  /*1530*/  @!P1 BRA `(.L_x_80) ;  /* 0x0000000400149947 */ /* 0x000fea0003800000 */
[----:B------:R-:W-:Y:S01]  /*1540*/  ISETP.GE.U32.AND P0, PT, R24, 0x8, PT ;  /* 0x000000081800780c */ /* 0x000fe20003f06070 */
[----:B------:R-:W-:Y:S01]  /*1550*/  BSSY.RECONVERGENT B1, `(.L_x_81) ;  /* 0x000001d000017945 */ /* 0x000fe20003800200 */
[----:B012---:R-:W-:-:S04]  /*1560*/  LOP3.LUT R17, R10, 0x7, RZ, 0xc0, !PT ;  /* 0x000000070a117812 */ /* 0x007fc800078ec0ff */
[----:B------:R-:W-:-:S07]  /*1570*/  ISETP.NE.AND P1, PT, R17, RZ, PT ;  /* 0x000000ff1100720c */ /* 0x000fce0003f25270 */
[----:B------:R-:W-:Y:S06]  /*1580*/  @!P0 BRA `(.L_x_82) ;  /* 0x0000000000648947 */ /* 0x000fec0003800000 */
[----:B------:R-:W0:Y:S01]  /*1590*/  LDC.64 R14, c[0x0][0x380] ;  /* 0x0000e000ff0e7b82 */ /* 0x000e220000000a00 */
[----:B------:R-:W1:Y:S01]  /*15a0*/  LDCU.64 UR8, c[0x0][0x380] ;  /* 0x00007000ff0877ac */ /* 0x000e620008000a00 */
[CC--:B------:R-:W-:Y:S02]  /*15b0*/  IADD3 R11, P0, PT, R6.reuse, R13.reuse, RZ ;  /* 0x0000000d060b7210 */ /* 0x0c0fe40007f1e0ff */
[----:B------:R-:W-:-:S03]  /*15c0*/  IADD3 R3, PT, PT, R6, R13, RZ ;  /* 0x0000000d06037210 */ /* 0x000fc60007ffe0ff */
[----:B------:R-:W-:Y:S01]  /*15d0*/  IMAD.X R12, RZ, RZ, RZ, P0 ;  /* 0x000000ffff0c7224 */ /* 0x000fe200000e06ff */
[----:B-1----:R-:W-:Y:S01]  /*15e0*/  LEA R2, P0, R11, UR8, 0x2 ;  /* 0x000000080b027c11 */ /* 0x002fe2000f8010ff */
[----:B0-----:R-:W-:-:S03]  /*15f0*/  IMAD.WIDE.U32 R14, R3, 0x4, R14 ;  /* 0x00000004030e7825 */ /* 0x001fc600078e000e */
[----:B------:R-:W-:-:S03]  /*1600*/  LEA.HI.X R3, R11, UR9, R12, 0x2, P0 ;  /* 0x000000090b037c11 */ /* 0x000fc600080f140c */
[----:B------:R-:W2:Y:S04]  /*1610*/  LDG.E.CONSTANT R14, desc[UR4][R14.64] ;  /* 0x000000040e0e7981 */ /* 0x000ea8000c1e9900 */
[----:B------:R-:W3:Y:S04]  /*1620*/  LDG.E.CONSTANT R12, desc[UR4][R2.64+0x4] ;  /* 0x00000404020c7981 */ /* 0x000ee8000c1e9900 */
[----:B------:R-:W4:Y:S04]  /*1630*/  LDG.E.CONSTANT R16, desc[UR4][R2.64+0x8] ;  /* 0x0000080402107981 */ /* 0x000f28000c1e9900 */
[----:B------:R-:W5:Y:S04]  /*1640*/  LDG.E.CONSTANT R18, desc[UR4][R2.64+0xc] ;  /* 0x00000c0402127981 */ /* 0x000f68000c1e9900 */
[----:B------:R-:W5:Y:S04]  /*1650*/  LDG.E.CONSTANT R20, desc[UR4][R2.64+0x10] ;  /* 0x0000100402147981 */ /* 0x000f68000c1e9900 */
[----:B------:R-:W5:Y:S04]  /*1660*/  LDG.E.CONSTANT R22, desc[UR4][R2.64+0x14] ;  /* 0x0000140402167981 */ /* 0x000f68000c1e9900 */
[----:B------:R-:W5:Y:S04]  /*1670*/  LDG.E.CONSTANT R24, desc[UR4][R2.64+0x18] ;  /* 0x0000180402187981 */ /* 0x000f68000c1e9900 */
[----:B------:R-:W5:Y:S01]  /*1680*/  LDG.E.CONSTANT R26, desc[UR4][R2.64+0x1c] ;  /* 0x00001c04021a7981 */ /* 0x000f62000c1e9900 */
[----:B------:R-:W-:Y:S01]  /*1690*/  IADD3 R6, PT, PT, R6, 0x8, RZ ;  /* 0x0000000806067810 */ /* 0x000fe20007ffe0ff */
        /* <DEDUP_REMOVED lines=8> */
.L_x_82:
[----:B------:R-:W-:Y:S05]  /*1720*/  BSYNC.RECONVERGENT B1 ;  /* 0x0000000000017941 */ /* 0x000fea0003800200 */
.L_x_81:
[----:B------:R-:W-:Y:S05]  /*1730*/  @!P1 BRA `(.L_x_80) ;  /* 0x0000000000949947 */ /* 0x000fea0003800000 */
[----:B------:R-:W-:Y:S01]  /*1740*/  ISETP.GE.U32.AND P0, PT, R17, 0x4, PT ;  /* 0x000000041100780c */ /* 0x000fe20003f06070 */
[----:B------:R-:W-:Y:S01]  /*1750*/  BSSY.RECONVERGENT B1, `(.L_x_83) ;  /* 0x0000015000017945 */ /* 0x000fe20003800200 */
[----:B------:R-:W-:-:S04]  /*1760*/  LOP3.LUT R11, R10, 0x3, RZ, 0xc0, !PT ;  /* 0x000000030a0b7812 */ /* 0x000fc800078ec0ff */
[----:B------:R-:W-:-:S07]  /*1770*/  ISETP.NE.AND P1, PT, R11, RZ, PT ;  /* 0x000000ff0b00720c */ /* 0x000fce0003f25270 */
[----:B------:R-:W-:Y:S06]  /*1780*/  @!P0 BRA `(.L_x_84) ;  /* 0x0000000000448947 */ /* 0x000fec0003800000 */
[----:B------:R-:W0:Y:S01]  /*1790*/  LDC.64 R14, c[0x0][0x380] ;  /* 0x0000e000ff0e7b82 */ /* 0x000e220000000a00 */
[----:B------:R-:W1:Y:S01]  /*17a0*/  LDCU.64 UR8, c[0x0][0x380] ;  /* 0x00007000ff0877ac */ /* 0x000e620008000a00 */
[C---:B------:R-:W-:Y:S01]  /*17b0*/  IADD3 R12, P0, PT, R6.reuse, R13, RZ ;  /* 0x0000000d060c7210 */ /* 0x040fe20007f1e0ff */
[----:B------:R-:W-:-:S03]  /*17c0*/  IMAD.IADD R3, R6, 0x1, R13 ;  /* 0x0000000106037824 */ /* 0x000fc600078e020d */
[----:B------:R-:W-:Y:S02]  /*17d0*/  IADD3.X R17, PT, PT, RZ, RZ, RZ, P0, !PT ;  /* 0x000000ffff117210 */ /* 0x000fe400007fe4ff */
[----:B-1----:R-:W-:Y:S01]  /*17e0*/  LEA R2, P0, R12, UR8, 0x2 ;  /* 0x000000080c027c11 */ /* 0x002fe2000f8010ff */
[----:B0-----:R-:W-:-:S03]  /*17f0*/  IMAD.WIDE.U32 R14, R3, 0x4, R14 ;  /* 0x00000004030e7825 */ /* 0x001fc600078e000e */
[----:B------:R-:W-:-:S03]  /*1800*/  LEA.HI.X R3, R12, UR9, R17, 0x2, P0 ;  /* 0x000000090c037c11 */ /* 0x000fc600080f1411 */
[----:B------:R-:W2:Y:S04]  /*1810*/  LDG.E.CONSTANT R14, desc[UR4][R14.64] ;  /* 0x000000040e0e7981 */ /* 0x000ea8000c1e9900 */
[----:B------:R-:W3:Y:S04]  /*1820*/  LDG.E.CONSTANT R12, desc[UR4][R2.64+0x4] ;  /* 0x00000404020c7981 */ /* 0x000ee8000c1e9900 */
[----:B------:R-:W4:Y:S04]  /*1830*/  LDG.E.CONSTANT R16, desc[UR4][R2.64+0x8] ;  /* 0x0000080402107981 */ /* 0x000f28000c1e9900 */
[----:B------:R-:W5:Y:S01]  /*1840*/  LDG.E.CONSTANT R18, desc[UR4][R2.64+0xc] ;  /* 0x00000c0402127981 */ /* 0x000f62000c1e9900 */
[----:B------:R-:W-:-:S02]  /*1850*/  VIADD R6, R6, 0x4 ;  /* 0x0000000406067836 */ /* 0x000fc40000000000 */
[----:B--2---:R-:W-:-:S04]  /*1860*/  FADD R9, R9, R14 ;  /* 0x0000000e09097221 */ /* 0x004fc80000000000 */
[----:B---3--:R-:W-:-:S04]  /*1870*/  FADD R9, R9, R12 ;  /* 0x0000000c09097221 */ /* 0x008fc80000000000 */
[----:B----4-:R-:W-:-:S04]  /*1880*/  FADD R9, R9, R16 ;  /* 0x0000001009097221 */ /* 0x010fc80000000000 */
[----:B-----5:R-:W-:-:S07]  /*1890*/  FADD R9, R9, R18 ;  /* 0x0000001209097221 */ /* 0x020fce0000000000 */
.L_x_84:
[----:B------:R-:W-:Y:S05]  /*18a0*/  BSYNC.RECONVERGENT B1 ;  /* 0x0000000000017941 */ /* 0x000fea0003800200 */
.L_x_83:
[----:B------:R-:W-:Y:S05]  /*18b0*/  @!P1 BRA `(.L_x_80) ;  /* 0x0000000000349947 */ /* 0x000fea0003800000 */
[----:B------:R-:W0:Y:S01]  /*18c0*/  LDC.64 R2, c[0x0][0x380] ;  /* 0x0000e000ff027b82 */ /* 0x000e220000000a00 */
[----:B------:R-:W-:Y:S01]  /*18d0*/  IADD3 R15, PT, PT, R6, R13, RZ ;  /* 0x0000000d060f7210 */ /* 0x000fe20007ffe0ff */
[----:B------:R-:W-:-:S04]  /*18e0*/  IMAD.MOV R11, RZ, RZ, -R11 ;  /* 0x000000ffff0b7224 */ /* 0x000fc800078e0a0b */
[----:B0-----:R-:W-:-:S03]  /*18f0*/  IMAD.WIDE.U32 R2, R15, 0x4, R2 ;  /* 0x000000040f027825 */ /* 0x001fc600078e0002 */
[----:B------:R-:W-:-:S07]  /*1900*/  MOV R6, R2 ;  /* 0x0000000200067202 */ /* 0x000fce0000000f00 */
.L_x_85:
[----:B------:R-:W-:-:S06]  /*1910*/  IMAD.MOV.U32 R2, RZ, RZ, R6 ;  /* 0x000000ffff027224 */ /* 0x000fcc00078e0006 */
[----:B------:R0:W2:Y:S01]  /*1920*/  LDG.E.CONSTANT R2, desc[UR4][R2.64] ;  /* 0x0000000402027981 */ /* 0x0000a2000c1e9900 */
[----:B------:R-:W-:Y:S02]  /*1930*/  IADD3 R11, PT, PT, R11, 0x1, RZ ;  /* 0x000000010b0b7810 */ /* 0x000fe40007ffe0ff */
[----:B------:R-:W-:Y:S02]  /*1940*/  IADD3 R6, P1, PT, R6, 0x4, RZ ;  /* 0x0000000406067810 */ /* 0x000fe40007f3e0ff */
[----:B------:R-:W-:-:S03]  /*1950*/  ISETP.NE.AND P0, PT, R11, RZ, PT ;  /* 0x000000ff0b00720c */ /* 0x000fc60003f05270 */
[----:B0-----:R-:W-:Y:S02]  /*1960*/  IMAD.X R3, RZ, RZ, R3, P1 ;  /* 0x000000ffff037224 */ /* 0x001fe400008e0603 */
[----:B--2---:R-:W-:-:S08]  /*1970*/  FADD R9, R2, R9 ;  /* 0x0000000902097221 */ /* 0x004fd00000000000 */
[----:B------:R-:W-:Y:S05]  /*1980*/  @P0 BRA `(.L_x_85) ;  /* 0xfffffffc00e00947 */ /* 0x000fea000383ffff */
.L_x_80:
[----:B------:R-:W-:Y:S05]  /*1990*/  BSYNC.RECONVERGENT B0 ;  /* 0x0000000000007941 */ /* 0x000fea0003800200 */
.L_x_79:
[----:B-12---:R-:W1:Y:S01]  /*19a0*/  LDC R11, c[0x0][0x390] ;  /* 0x0000e400ff0b7b82 */ /* 0x006e620000000800 */
[----:B------:R-:W-:Y:S01]  /*19b0*/  FMUL R15, R9, R0 ;  /* 0x00000000090f7220 */ /* 0x000fe20000400000 */
[----:B------:R-:W-:-:S05]  /*19c0*/  IMAD.WIDE.U32 R2, R7, 0x4, R4 ;  /* 0x0000000407027825 */ /* 0x000fca00078e0004 */
[----:B------:R2:W-:Y:S01]  /*19d0*/  STG.E desc[UR4][R2.64], R15 ;  /* 0x0000000f02007986 */ /* 0x0005e2000c101904 */
[----:B-1----:R-:W-:-:S13]  /*19e0*/  ISETP.GE.AND P0, PT, R8, R11, PT ;  /* 0x0000000b0800720c */ /* 0x002fda0003f06270 */
[----:B--2---:R-:W-:Y:S05]  /*19f0*/  @P0 EXIT ;  /* 0x000000000000094d */ /* 0x004fea0003800000 */
[----:B------:R-:W1:Y:S01]  /*1a00*/  LDC.64 R6, c[0x0][0x380] ;  /* 0x0000e000ff067b82 */ /* 0x000e620000000a00 */
[C---:B------:R-:W-:Y:S01]  /*1a10*/  IADD3 R2, PT, PT, -R8.reuse, R11, RZ ;  /* 0x0000000b08027210 */ /* 0x040fe20007ffe1ff */
[----:B------:R-:W-:Y:S01]  /*1a20*/  BSSY.RECONVERGENT B0, `(.L_x_86) ;  /* 0x0000028000007945 */ /* 0x000fe20003800200 */
[----:B------:R-:W-:Y:S02]  /*1a30*/  IMAD.WIDE.U32 R4, R8, 0x4, R4 ;  /* 0x0000000408047825 */ /* 0x000fe400078e0004 */
[----:B------:R-:W-:Y:S02]  /*1a40*/  LOP3.LUT P0, R22, R2, 0x3, RZ, 0xc0, !PT ;  /* 0x0000000302167812 */ /* 0x000fe4000780c0ff */
[----:B-1----:R-:W-:-:S04]  /*1a50*/  IMAD.WIDE.U32 R2, R8, 0x4, R6 ;  /* 0x0000000408027825 */ /* 0x002fc800078e0006 */
[----:B------:R-:W-:-:S07]  /*1a60*/  IMAD.WIDE.U32 R6, R13, 0x4, R6 ;  /* 0x000000040d067825 */ /* 0x000fce00078e0006 */
[----:B------:R-:W-:Y:S05]  /*1a70*/  @!P0 BRA `(.L_x_87) ;  /* 0x0000000000888947 */ /* 0x000fea0003800000 */
[----:B------:R-:W-:Y:S01]  /*1a80*/  BSSY.RECONVERGENT B1, `(.L_x_87) ;  /* 0x0000021000017945 */ /* 0x000fe20003800200 */
[----:B------:R-:W-:Y:S01]  /*1a90*/  IMAD.MOV.U32 R12, RZ, RZ, R4 ;  /* 0x000000ffff0c7224 */ /* 0x000fe200078e0004 */
[----:B------:R-:W-:Y:S01]  /*1aa0*/  MOV R15, R5 ;  /* 0x00000005000f7202 */ /* 0x000fe20000000f00 */
[----:B------:R-:W-:Y:S01]  /*1ab0*/  IMAD.MOV.U32 R14, RZ, RZ, R6 ;  /* 0x000000ffff0e7224 */ /* 0x000fe200078e0006 */
[----:B0-----:R-:W-:Y:S01]  /*1ac0*/  MOV R17, R7 ;  /* 0x0000000700117202 */ /* 0x001fe20000000f00 */
[----:B------:R-:W-:Y:S01]  /*1ad0*/  IMAD.MOV.U32 R18, RZ, RZ, R2 ;  /* 0x000000ffff127224 */ /* 0x000fe200078e0002 */
[----:B------:R-:W-:Y:S01]  /*1ae0*/  MOV R19, R3 ;  /* 0x0000000300137202 */ /* 0x000fe20000000f00 */
[----:B------:R-:W-:-:S07]  /*1af0*/  IMAD.MOV R22, RZ, RZ, -R22 ;  /* 0x000000ffff167224 */ /* 0x000fce00078e0a16 */
.L_x_88:
[----:B------:R-:W-:Y:S01]  /*1b00*/  MOV R16, R14 ;  /* 0x0000000e00107202 */ /* 0x000fe20000000f00 */
[----:B------:R-:W2:Y:S04]  /*1b10*/  LDG.E.CONSTANT R2, desc[UR4][R18.64] ;  /* 0x0000000412027981 */ /* 0x000ea8000c1e9900 */
[----:B0-----:R0:W3:Y:S01]  /*1b20*/  LDG.E.CONSTANT R3, desc[UR4][R16.64] ;  /* 0x0000000410037981 */ /* 0x0010e2000c1e9900 */
[----:B------:R-:W-:Y:S01]  /*1b30*/  IMAD.MOV.U32 R20, RZ, RZ, R12 ;  /* 0x000000ffff147224 */ /* 0x000fe200078e000c */
[----:B------:R-:W-:Y:S01]  /*1b40*/  MOV R21, R15 ;  /* 0x0000000f00157202 */ /* 0x000fe20000000f00 */
[----:B------:R-:W-:Y:S01]  /*1b50*/  VIADD R8, R8, 0x1 ;  /* 0x0000000108087836 */ /* 0x000fe20000000000 */
[----:B------:R-:W-:Y:S02]  /*1b60*/  IADD3 R22, PT, PT, R22, 0x1, RZ ;  /* 0x0000000116167810 */ /* 0x000fe40007ffe0ff */
[----:B------:R-:W-:-:S02]  /*1b70*/  IADD3 R4, P3, PT, R12, 0x4, RZ ;  /* 0x000000040c047810 */ /* 0x000fc40007f7e0ff */
[----:B------:R-:W-:Y:S02]  /*1b80*/  ISETP.NE.AND P0, PT, R22, RZ, PT ;  /* 0x000000ff1600720c */ /* 0x000fe40003f05270 */
[----:B------:R-:W-:Y:S01]  /*1b90*/  IADD3 R6, P2, PT, R14, 0x4, RZ ;  /* 0x000000040e067810 */ /* 0x000fe20007f5e0ff */
[----:B------:R-:W-:Y:S01]  /*1ba0*/  IMAD.X R5, RZ, RZ, R15, P3 ;  /* 0x000000ffff057224 */ /* 0x000fe200018e060f */
[----:B------:R-:W-:Y:S02]  /*1bb0*/  MOV R12, R4 ;  /* 0x00000004000c7202 */ /* 0x000fe40000000f00 */
[----:B------:R-:W-:Y:S01]  /*1bc0*/  IADD3.X R7, PT, PT, RZ, R17, RZ, P2, !PT ;  /* 0x00000011ff077210 */ /* 0x000fe200017fe4ff */
[----:B------:R-:W-:Y:S02]  /*1bd0*/  IMAD.MOV.U32 R14, RZ, RZ, R6 ;  /* 0x000000ffff0e7224 */ /* 0x000fe400078e0006 */
[----:B------:R-:W-:Y:S01]  /*1be0*/  IMAD.MOV.U32 R15, RZ, RZ, R5 ;  /* 0x000000ffff0f7224 */ /* 0x000fe200078e0005 */
[----:B0-----:R-:W-:Y:S01]  /*1bf0*/  MOV R17, R7 ;  /* 0x0000000700117202 */ /* 0x001fe20000000f00 */
[----:B--2---:R-:W-:-:S04]  /*1c00*/  FADD R2, R2, R9 ;  /* 0x0000000902027221 */ /* 0x004fc80000000000 */
[----:B---3--:R-:W-:Y:S01]  /*1c10*/  FADD R9, R2, -R3 ;  /* 0x8000000302097221 */ /* 0x008fe20000000000 */
[----:B------:R-:W-:-:S03]  /*1c20*/  IADD3 R2, P1, PT, R18, 0x4, RZ ;  /* 0x0000000412027810 */ /* 0x000fc60007f3e0ff */
[----:B------:R-:W-:Y:S01]  /*1c30*/  FMUL R23, R9, R0 ;  /* 0x0000000009177220 */ /* 0x000fe20000400000 */
[----:B------:R-:W-:Y:S01]  /*1c40*/  MOV R18, R2 ;  /* 0x0000000200127202 */ /* 0x000fe20000000f00 */
[----:B------:R-:W-:-:S03]  /*1c50*/  IMAD.X R3, RZ, RZ, R19, P1 ;  /* 0x000000ffff037224 */ /* 0x000fc600008e0613 */
[----:B------:R0:W-:Y:S01]  /*1c60*/  STG.E desc[UR4][R20.64], R23 ;  /* 0x0000001714007986 */ /* 0x0001e2000c101904 */
[----:B------:R-:W-:Y:S01]  /*1c70*/  IMAD.MOV.U32 R19, RZ, RZ, R3 ;  /* 0x000000ffff137224 */ /* 0x000fe200078e0003 */
[----:B------:R-:W-:Y:S06]  /*1c80*/  @P0 BRA `(.L_x_88) ;  /* 0xfffffffc009c0947 */ /* 0x000fec000383ffff */
[----:B------:R-:W-:Y:S05]  /*1c90*/  BSYNC.RECONVERGENT B1 ;  /* 0x0000000000017941 */ /* 0x000fea0003800200 */
.L_x_87:
[----:B------:R-:W-:Y:S05]  /*1ca0*/  BSYNC.RECONVERGENT B0 ;  /* 0x0000000000007941 */ /* 0x000fea0003800200 */
.L_x_86:
[----:B------:R-:W-:-:S04]  /*1cb0*/  IADD3 R10, PT, PT, R13, R10, -R11 ;  /* 0x0000000a0d0a7210 */ /* 0x000fc80007ffe80b */
[----:B------:R-:W-:-:S13]  /*1cc0*/  ISETP.GT.U32.AND P0, PT, R10, -0x4, PT ;  /* 0xfffffffc0a00780c */ /* 0x000fda0003f04070 */
[----:B------:R-:W-:Y:S05]  /*1cd0*/  @P0 EXIT ;  /* 0x000000000000094d */ /* 0x000fea0003800000 */
[----:B------:R-:W-:Y:S01]  /*1ce0*/  IADD3 R10, PT, PT, -R8, R11, RZ ;  /* 0x0000000b080a7210 */ /* 0x000fe20007ffe1ff */
[----:B------:R-:W-:Y:S01]  /*1cf0*/  BSSY.RECONVERGENT B0, `(.L_x_89) ;  /* 0x0000071000007945 */ /* 0x000fe20003800200 */
[----:B------:R-:W-:Y:S02]  /*1d00*/  PLOP3.LUT P0, PT, PT, PT, PT, 0x80, 0x8 ;  /* 0x000000000008781c */ /* 0x000fe40003f0f070 */
[----:B------:R-:W-:-:S13]  /*1d10*/  ISETP.GT.AND P1, PT, R10, 0xc, PT ;  /* 0x0000000c0a00780c */ /* 0x000fda0003f24270 */
[----:B------:R-:W-:Y:S05]  /*1d20*/  @!P1 BRA `(.L_x_90) ;  /* 0x0000000400b49947 */ /* 0x000fea0003800000 */
[----:B------:R-:W-:Y:S01]  /*1d30*/  PLOP3.LUT P0, PT, PT, PT, PT, 0x8, 0x80 ;  /* 0x000000000080781c */ /* 0x000fe20003f0e170 */
[----:B------:R-:W-:-:S12]  /*1d40*/  VIADD R13, R11, 0xfffffff4 ;  /* 0xfffffff40b0d7836 */ /* 0x000fd80000000000 */
.L_x_91:
[----:B------:R-:W2:Y:S04]  /*1d50*/  LDG.E.CONSTANT R10, desc[UR4][R2.64] ;  /* 0x00000004020a7981 */ /* 0x000ea8000c1e9900 */
[----:B0-----:R-:W3:Y:S04]  /*1d60*/  LDG.E.CONSTANT R21, desc[UR4][R6.64] ;  /* 0x0000000406157981 */ /* 0x001ee8000c1e9900 */
[----:B------:R-:W4:Y:S04]  /*1d70*/  LDG.E.CONSTANT R18, desc[UR4][R2.64+0x4] ;  /* 0x0000040402127981 */ /* 0x000f28000c1e9900 */
[----:B------:R-:W5:Y:S04]  /*1d80*/  LDG.E.CONSTANT R25, desc[UR4][R6.64+0x4] ;  /* 0x0000040406197981 */ /* 0x000f68000c1e9900 */
        /* <DEDUP_REMOVED lines=11> */
[----:B------:R-:W5:Y:S01]  /*1e40*/  LDG.E.CONSTANT R20, desc[UR4][R2.64+0x20] ;  /* 0x0000200402147981 */ /* 0x000f62000c1e9900 */
[----:B--2---:R-:W-:-:S04]  /*1e50*/  FADD R10, R10, R9 ;  /* 0x000000090a0a7221 */ /* 0x004fc80000000000 */
[----:B---3--:R-:W-:Y:S02]  /*1e60*/  FADD R21, R10, -R21 ;  /* 0x800000150a157221 */ /* 0x008fe40000000000 */
[----:B------:R-:W2:Y:S02]  /*1e70*/  LDG.E.CONSTANT R10, desc[UR4][R2.64+0x1c] ;  /* 0x00001c04020a7981 */ /* 0x000ea4000c1e9900 */
[----:B----4-:R-:W-:-:S04]  /*1e80*/  FADD R18, R21, R18 ;  /* 0x0000001215127221 */ /* 0x010fc80000000000 */
[----:B-----5:R-:W-:Y:S02]  /*1e90*/  FADD R25, R18, -R25 ;  /* 0x8000001912197221 */ /* 0x020fe40000000000 */
[----:B------:R-:W3:Y:S02]  /*1ea0*/  LDG.E.CONSTANT R18, desc[UR4][R6.64+0x20] ;  /* 0x0000200406127981 */ /* 0x000ee4000c1e9900 */
[----:B------:R-:W-:-:S04]  /*1eb0*/  FADD R16, R25, R16 ;  /* 0x0000001019107221 */ /* 0x000fc80000000000 */
[----:B------:R-:W-:Y:S02]  /*1ec0*/  FADD R15, R16, -R15 ;  /* 0x8000000f100f7221 */ /* 0x000fe40000000000 */
[----:B------:R-:W4:Y:S02]  /*1ed0*/  LDG.E.CONSTANT R16, desc[UR4][R2.64+0x24] ;  /* 0x0000240402107981 */ /* 0x000f24000c1e9900 */
[----:B------:R-:W-:-:S04]  /*1ee0*/  FADD R14, R15, R14 ;  /* 0x0000000e0f0e7221 */ /* 0x000fc80000000000 */
[----:B------:R-:W-:Y:S02]  /*1ef0*/  FADD R19, R14, -R19 ;  /* 0x800000130e137221 */ /* 0x000fe40000000000 */
[----:B------:R-:W5:Y:S02]  /*1f00*/  LDG.E.CONSTANT R14, desc[UR4][R6.64+0x24] ;  /* 0x00002404060e7981 */ /* 0x000f64000c1e9900 */
[----:B------:R-:W-:-:S04]  /*1f10*/  FADD R9, R19, R24 ;  /* 0x0000001813097221 */ /* 0x000fc80000000000 */
[----:B------:R-:W-:-:S04]  /*1f20*/  FADD R9, R9, -R26 ;  /* 0x8000001a09097221 */ /* 0x000fc80000000000 */
[----:B------:R-:W-:-:S04]  /*1f30*/  FADD R12, R9, R12 ;  /* 0x0000000c090c7221 */ /* 0x000fc80000000000 */
[----:B------:R-:W-:-:S04]  /*1f40*/  FADD R17, R12, -R17 ;  /* 0x800000110c117221 */ /* 0x000fc80000000000 */
[----:B------:R-:W-:-:S04]  /*1f50*/  FADD R22, R17, R22 ;  /* 0x0000001611167221 */ /* 0x000fc80000000000 */
[----:B------:R-:W-:-:S04]  /*1f60*/  FADD R23, R22, -R23 ;  /* 0x8000001716177221 */ /* 0x000fc80000000000 */
[----:B--2---:R-:W-:Y:S02]  /*1f70*/  FADD R12, R23, R10 ;  /* 0x0000000a170c7221 */ /* 0x004fe40000000000 */
[----:B------:R-:W2:Y:S02]  /*1f80*/  LDG.E.CONSTANT R10, desc[UR4][R2.64+0x28] ;  /* 0x00002804020a7981 */ /* 0x000ea4000c1e9900 */
[----:B------:R-:W-:Y:S02]  /*1f90*/  FADD R27, R12, -R27 ;  /* 0x8000001b0c1b7221 */ /* 0x000fe40000000000 */
[----:B------:R-:W2:Y:S02]  /*1fa0*/  LDG.E.CONSTANT R12, desc[UR4][R6.64+0x28] ;  /* 0x00002804060c7981 */ /* 0x000ea4000c1e9900 */
[----:B------:R-:W-:Y:S02]  /*1fb0*/  FADD R29, R27, R20 ;  /* 0x000000141b1d7221 */ /* 0x000fe40000000000 */
[----:B------:R-:W2:Y:S02]  /*1fc0*/  LDG.E.CONSTANT R20, desc[UR4][R2.64+0x2c] ;  /* 0x00002c0402147981 */ /* 0x000ea4000c1e9900 */
[----:B---3--:R-:W-:-:S02]  /*1fd0*/  FADD R29, R29, -R18 ;  /* 0x800000121d1d7221 */ /* 0x008fc40000000000 */
[----:B------:R-:W3:Y:S02]  /*1fe0*/  LDG.E.CONSTANT R18, desc[UR4][R6.64+0x2c] ;  /* 0x00002c0406127981 */ /* 0x000ee4000c1e9900 */
[----:B----4-:R-:W-:Y:S02]  /*1ff0*/  FADD R22, R29, R16 ;  /* 0x000000101d167221 */ /* 0x010fe40000000000 */
[----:B------:R-:W4:Y:S02]  /*2000*/  LDG.E.CONSTANT R16, desc[UR4][R2.64+0x30] ;  /* 0x0000300402107981 */ /* 0x000f24000c1e9900 */
[----:B-----5:R-:W-:Y:S02]  /*2010*/  FADD R14, R22, -R14 ;  /* 0x8000000e160e7221 */ /* 0x020fe40000000000 */
[----:B------:R-:W5:Y:S01]  /*2020*/  LDG.E.CONSTANT R22, desc[UR4][R6.64+0x30] ;  /* 0x0000300406167981 */ /* 0x000f62000c1e9900 */
[-C--:B------:R-:W-:Y:S01]  /*2030*/  FMUL R24, R21, R0.reuse ;  /* 0x0000000015187220 */ /* 0x080fe20000400000 */
[-C--:B------:R-:W-:Y:S01]  /*2040*/  FMUL R26, R15, R0.reuse ;  /* 0x000000000f1a7220 */ /* 0x080fe20000400000 */
[----:B------:R-:W-:-:S05]  /*2050*/  FMUL R25, R25, R0 ;  /* 0x0000000019197220 */ /* 0x000fca0000400000 */
[----:B------:R4:W-:Y:S01]  /*2060*/  STG.E desc[UR4][R4.64+0x4], R25 ;  /* 0x0000041904007986 */ /* 0x0009e2000c101904 */
[----:B--2---:R-:W-:-:S03]  /*2070*/  FADD R21, R14, R10 ;  /* 0x0000000a0e157221 */ /* 0x004fc60000000000 */
[----:B------:R-:W2:Y:S01]  /*2080*/  LDG.E.CONSTANT R10, desc[UR4][R2.64+0x34] ;  /* 0x00003404020a7981 */ /* 0x000ea2000c1e9900 */
[----:B------:R-:W-:-:S03]  /*2090*/  FADD R15, R21, -R12 ;  /* 0x8000000c150f7221 */ /* 0x000fc60000000000 */
[----:B------:R-:W2:Y:S01]  /*20a0*/  LDG.E.CONSTANT R12, desc[UR4][R6.64+0x34] ;  /* 0x00003404060c7981 */ /* 0x000ea2000c1e9900 */
[----:B------:R-:W-:-:S03]  /*20b0*/  FADD R21, R15, R20 ;  /* 0x000000140f157221 */ /* 0x000fc60000000000 */
[----:B------:R-:W2:Y:S01]  /*20c0*/  LDG.E.CONSTANT R20, desc[UR4][R2.64+0x38] ;  /* 0x0000380402147981 */ /* 0x000ea2000c1e9900 */
[----:B---3--:R-:W-:-:S03]  /*20d0*/  FADD R21, R21, -R18 ;  /* 0x8000001215157221 */ /* 0x008fc60000000000 */
[----:B------:R-:W3:Y:S01]  /*20e0*/  LDG.E.CONSTANT R18, desc[UR4][R6.64+0x38] ;  /* 0x0000380406127981 */ /* 0x000ee2000c1e9900 */
[----:B----4-:R-:W-:-:S03]  /*20f0*/  FADD R25, R21, R16 ;  /* 0x0000001015197221 */ /* 0x010fc60000000000 */
[----:B------:R0:W4:Y:S01]  /*2100*/  LDG.E.CONSTANT R16, desc[UR4][R2.64+0x3c] ;  /* 0x00003c0402107981 */ /* 0x000122000c1e9900 */
[----:B-----5:R-:W-:-:S03]  /*2110*/  FADD R25, R25, -R22 ;  /* 0x8000001619197221 */ /* 0x020fc60000000000 */
[----:B------:R1:W5:Y:S04]  /*2120*/  LDG.E.CONSTANT R22, desc[UR4][R6.64+0x3c] ;  /* 0x00003c0406167981 */ /* 0x000368000c1e9900 */
[----:B------:R0:W-:Y:S02]  /*2130*/  STG.E desc[UR4][R4.64], R24 ;  /* 0x0000001804007986 */ /* 0x0001e4000c101904 */
[-C--:B0-----:R-:W-:Y:S01]  /*2140*/  FMUL R24, R19, R0.reuse ;  /* 0x0000000013187220 */ /* 0x081fe20000400000 */
[----:B------:R-:W-:Y:S01]  /*2150*/  IADD3 R8, PT, PT, R8, 0x10, RZ ;  /* 0x0000001008087810 */ /* 0x000fe20007ffe0ff */
[----:B------:R-:W-:-:S03]  /*2160*/  FMUL R9, R9, R0 ;  /* 0x0000000009097220 */ /* 0x000fc60000400000 */
[----:B------:R-:W-:Y:S01]  /*2170*/  ISETP.GE.AND P1, PT, R8, R13, PT ;  /* 0x0000000d0800720c */ /* 0x000fe20003f26270 */
[-C--:B------:R-:W-:Y:S01]  /*2180*/  FMUL R17, R17, R0.reuse ;  /* 0x0000000011117220 */ /* 0x080fe20000400000 */
[-C--:B------:R-:W-:Y:S01]  /*2190*/  FMUL R23, R23, R0.reuse ;  /* 0x0000000017177220 */ /* 0x080fe20000400000 */
[----:B------:R-:W-:Y:S01]  /*21a0*/  STG.E desc[UR4][R4.64+0x10], R9 ;  /* 0x0000100904007986 */ /* 0x000fe2000c101904 */
[-C--:B------:R-:W-:Y:S01]  /*21b0*/  FMUL R15, R15, R0.reuse ;  /* 0x000000000f0f7220 */ /* 0x080fe20000400000 */
[-C--:B------:R-:W-:Y:S01]  /*21c0*/  FMUL R27, R27, R0.reuse ;  /* 0x000000001b1b7220 */ /* 0x080fe20000400000 */
[-C--:B------:R-:W-:Y:S01]  /*21d0*/  FMUL R29, R29, R0.reuse ;  /* 0x000000001d1d7220 */ /* 0x080fe20000400000 */
[----:B------:R0:W-:Y:S01]  /*21e0*/  STG.E desc[UR4][R4.64+0x14], R17 ;  /* 0x0000141104007986 */ /* 0x0001e2000c101904 */
[-C--:B------:R-:W-:Y:S01]  /*21f0*/  FMUL R14, R14, R0.reuse ;  /* 0x000000000e0e7220 */ /* 0x080fe20000400000 */
[----:B------:R-:W-:Y:S02]  /*2200*/  FMUL R21, R21, R0 ;  /* 0x0000000015157220 */ /* 0x000fe40000400000 */
[----:B------:R-:W-:Y:S01]  /*2210*/  STG.E desc[UR4][R4.64+0x18], R23 ;  /* 0x0000181704007986 */ /* 0x000fe2000c101904 */
[----:B------:R-:W-:-:S02]  /*2220*/  IADD3 R2, P2, PT, R2, 0x40, RZ ;  /* 0x0000004002027810 */ /* 0x000fc40007f5e0ff */
[----:B-1----:R-:W-:Y:S01]  /*2230*/  IADD3 R6, P3, PT, R6, 0x40, RZ ;  /* 0x0000004006067810 */ /* 0x002fe20007f7e0ff */
[----:B------:R1:W-:Y:S02]  /*2240*/  STG.E desc[UR4][R4.64+0x28], R15 ;  /* 0x0000280f04007986 */ /* 0x0003e4000c101904 */
[----:B------:R-:W-:Y:S01]  /*2250*/  IMAD.X R3, RZ, RZ, R3, P2 ;  /* 0x000000ffff037224 */ /* 0x000fe200010e0603 */
[----:B------:R-:W-:Y:S01]  /*2260*/  IADD3.X R7, PT, PT, RZ, R7, RZ, P3, !PT ;  /* 0x00000007ff077210 */ /* 0x000fe20001ffe4ff */
[----:B------:R-:W-:Y:S04]  /*2270*/  STG.E desc[UR4][R4.64+0x8], R26 ;  /* 0x0000081a04007986 */ /* 0x000fe8000c101904 */
[----:B------:R-:W-:Y:S04]  /*2280*/  STG.E desc[UR4][R4.64+0xc], R24 ;  /* 0x00000c1804007986 */ /* 0x000fe8000c101904 */
[----:B------:R-:W-:Y:S04]  /*2290*/  STG.E desc[UR4][R4.64+0x1c], R27 ;  /* 0x00001c1b04007986 */ /* 0x000fe8000c101904 */
[----:B------:R-:W-:Y:S04]  /*22a0*/  STG.E desc[UR4][R4.64+0x20], R29 ;  /* 0x0000201d04007986 */ /* 0x000fe8000c101904 */
[----:B------:R-:W-:Y:S04]  /*22b0*/  STG.E desc[UR4][R4.64+0x24], R14 ;  /* 0x0000240e04007986 */ /* 0x000fe8000c101904 */
[----:B------:R-:W-:Y:S01]  /*22c0*/  STG.E desc[UR4][R4.64+0x2c], R21 ;  /* 0x00002c1504007986 */ /* 0x000fe2000c101904 */
[----:B--2---:R-:W-:-:S04]  /*22d0*/  FADD R19, R25, R10 ;  /* 0x0000000a19137221 */ /* 0x004fc80000000000 */
[----:B------:R-:W-:-:S04]  /*22e0*/  FADD R19, R19, -R12 ;  /* 0x8000000c13137221 */ /* 0x000fc80000000000 */
[----:B------:R-:W-:-:S04]  /*22f0*/  FADD R20, R19, R20 ;  /* 0x0000001413147221 */ /* 0x000fc80000000000 */
[----:B---3--:R-:W-:-:S04]  /*2300*/  FADD R18, R20, -R18 ;  /* 0x8000001214127221 */ /* 0x008fc80000000000 */
[----:B----4-:R-:W-:Y:S01]  /*2310*/  FADD R16, R18, R16 ;  /* 0x0000001012107221 */ /* 0x010fe20000000000 */
[----:B------:R-:W-:Y:S01]  /*2320*/  IADD3 R10, P4, PT, R4, 0x40, RZ ;  /* 0x00000040040a7810 */ /* 0x000fe20007f9e0ff */
[-C--:B------:R-:W-:Y:S01]  /*2330*/  FMUL R25, R25, R0.reuse ;  /* 0x0000000019197220 */ /* 0x080fe20000400000 */
[-C--:B------:R-:W-:Y:S01]  /*2340*/  FMUL R19, R19, R0.reuse ;  /* 0x0000000013137220 */ /* 0x080fe20000400000 */
[----:B0-----:R-:W-:Y:S01]  /*2350*/  FMUL R17, R18, R0 ;  /* 0x0000000012117220 */ /* 0x001fe20000400000 */
[----:B-----5:R-:W-:Y:S01]  /*2360*/  FADD R9, R16, -R22 ;  /* 0x8000001610097221 */ /* 0x020fe20000000000 */
[----:B-1----:R-:W-:-:S03]  /*2370*/  IMAD.X R15, RZ, RZ, R5, P4 ;  /* 0x000000ffff0f7224 */ /* 0x002fc600020e0605 */
[----:B------:R-:W-:Y:S01]  /*2380*/  FMUL R23, R9, R0 ;  /* 0x0000000009177220 */ /* 0x000fe20000400000 */
[----:B------:R-:W-:Y:S04]  /*2390*/  STG.E desc[UR4][R4.64+0x30], R25 ;  /* 0x0000301904007986 */ /* 0x000fe8000c101904 */
[----:B------:R-:W-:Y:S04]  /*23a0*/  STG.E desc[UR4][R4.64+0x34], R19 ;  /* 0x0000341304007986 */ /* 0x000fe8000c101904 */
[----:B------:R-:W-:Y:S04]  /*23b0*/  STG.E desc[UR4][R4.64+0x38], R17 ;  /* 0x0000381104007986 */ /* 0x000fe8000c101904 */
[----:B------:R0:W-:Y:S02]  /*23c0*/  STG.E desc[UR4][R4.64+0x3c], R23 ;  /* 0x00003c1704007986 */ /* 0x0001e4000c101904 */
[----:B0-----:R-:W-:Y:S01]  /*23d0*/  MOV R4, R10 ;  /* 0x0000000a00047202 */ /* 0x001fe20000000f00 */
[----:B------:R-:W-:Y:S01]  /*23e0*/  IMAD.MOV.U32 R5, RZ, RZ, R15 ;  /* 0x000000ffff057224 */ /* 0x000fe200078e000f */
[----:B------:R-:W-:Y:S06]  /*23f0*/  @!P1 BRA `(.L_x_91) ;  /* 0xfffffff800549947 */ /* 0x000fec000383ffff */
.L_x_90:
[----:B------:R-:W-:Y:S05]  /*2400*/  BSYNC.RECONVERGENT B0 ;  /* 0x0000000000007941 */ /* 0x000fea0003800200 */
.L_x_89:
[----:B------:R-:W-:Y:S01]  /*2410*/  IADD3 R10, PT, PT, -R8, R11, RZ ;  /* 0x0000000b080a7210 */ /* 0x000fe20007ffe1ff */
[----:B------:R-:W-:Y:S03]  /*2420*/  BSSY.RECONVERGENT B0, `(.L_x_92) ;  /* 0x000003d000007945 */ /* 0x000fe60003800200 */
[----:B------:R-:W-:-:S13]  /*2430*/  ISETP.GT.AND P1, PT, R10, 0x4, PT ;  /* 0x000000040a00780c */ /* 0x000fda0003f24270 */
[----:B------:R-:W-:Y:S05]  /*2440*/  @!P1 BRA `(.L_x_93) ;  /* 0x0000000000e89947 */ /* 0x000fea0003800000 */
[----:B------:R-:W2:Y:S04]  /*2450*/  LDG.E.CONSTANT R24, desc[UR4][R2.64] ;  /* 0x0000000402187981 */ /* 0x000ea8000c1e9900 */
[----:B------:R-:W3:Y:S04]  /*2460*/  LDG.E.CONSTANT R26, desc[UR4][R6.64] ;  /* 0x00000004061a7981 */ /* 0x000ee8000c1e9900 */
[----:B------:R-:W4:Y:S04]  /*2470*/  LDG.E.CONSTANT R28, desc[UR4][R2.64+0x4] ;  /* 0x00000404021c7981 */ /* 0x000f28000c1e9900 */
[----:B------:R-:W5:Y:S04]  /*2480*/  LDG.E.CONSTANT R25, desc[UR4][R6.64+0x4] ;  /* 0x0000040406197981 */ /* 0x000f68000c1e9900 */
[----:B0-----:R-:W5:Y:S04]  /*2490*/  LDG.E.CONSTANT R21, desc[UR4][R2.64+0x8] ;  /* 0x0000080402157981 */ /* 0x001f68000c1e9900 */
        /* <DEDUP_REMOVED lines=9> */
[----:B------:R0:W5:Y:S04]  /*2530*/  LDG.E.CONSTANT R15, desc[UR4][R2.64+0x1c] ;  /* 0x00001c04020f7981 */ /* 0x000168000c1e9900 */
[----:B------:R1:W5:Y:S01]  /*2540*/  LDG.E.CONSTANT R16, desc[UR4][R6.64+0x1c] ;  /* 0x00001c0406107981 */ /* 0x000362000c1e9900 */
[----:B------:R-:W-:-:S02]  /*2550*/  PLOP3.LUT P0, PT, PT, PT, PT, 0x8, 0x80 ;  /* 0x000000000080781c */ /* 0x000fc40003f0e170 */
[----:B------:R-:W-:Y:S02]  /*2560*/  IADD3 R8, PT, PT, R8, 0x8, RZ ;  /* 0x0000000808087810 */ /* 0x000fe40007ffe0ff */
[----:B0-----:R-:W-:Y:S02]  /*2570*/  IADD3 R2, P1, PT, R2, 0x20, RZ ;  /* 0x0000002002027810 */ /* 0x001fe40007f3e0ff */
[----:B-1----:R-:W-:-:S03]  /*2580*/  IADD3 R6, P2, PT, R6, 0x20, RZ ;  /* 0x0000002006067810 */ /* 0x002fc60007f5e0ff */
[----:B------:R-:W-:Y:S01]  /*2590*/  IMAD.X R3, RZ, RZ, R3, P1 ;  /* 0x000000ffff037224 */ /* 0x000fe200008e0603 */
[----:B------:R-:W-:Y:S01]  /*25a0*/  IADD3.X R7, PT, PT, RZ, R7, RZ, P2, !PT ;  /* 0x00000007ff077210 */ /* 0x000fe200017fe4ff */
[----:B--2---:R-:W-:-:S04]  /*25b0*/  FADD R9, R9, R24 ;  /* 0x0000001809097221 */ /* 0x004fc80000000000 */
[----:B---3--:R-:W-:-:S04]  /*25c0*/  FADD R9, R9, -R26 ;  /* 0x8000001a09097221 */ /* 0x008fc80000000000 */
[----:B----4-:R-:W-:-:S04]  /*25d0*/  FADD R23, R9, R28 ;  /* 0x0000001c09177221 */ /* 0x010fc80000000000 */
[----:B-----5:R-:W-:-:S04]  /*25e0*/  FADD R23, R23, -R25 ;  /* 0x8000001917177221 */ /* 0x020fc80000000000 */
[C---:B------:R-:W-:Y:S01]  /*25f0*/  FADD R21, R23.reuse, R21 ;  /* 0x0000001517157221 */ /* 0x040fe20000000000 */
[----:B------:R-:W-:-:S03]  /*2600*/  FMUL R23, R23, R0 ;  /* 0x0000000017177220 */ /* 0x000fc60000400000 */
[----:B------:R-:W-:Y:S02]  /*2610*/  FADD R22, R21, -R22 ;  /* 0x8000001615167221 */ /* 0x000fe40000000000 */
[----:B------:R-:W-:Y:S02]  /*2620*/  STG.E desc[UR4][R4.64+0x4], R23 ;  /* 0x0000041704007986 */ /* 0x000fe4000c101904 */
[----:B------:R-:W-:-:S04]  /*2630*/  FADD R19, R22, R19 ;  /* 0x0000001316137221 */ /* 0x000fc80000000000 */
[----:B------:R-:W-:-:S04]  /*2640*/  FADD R20, R19, -R20 ;  /* 0x8000001413147221 */ /* 0x000fc80000000000 */
[----:B------:R-:W-:-:S04]  /*2650*/  FADD R17, R20, R17 ;  /* 0x0000001114117221 */ /* 0x000fc80000000000 */
[----:B------:R-:W-:-:S04]  /*2660*/  FADD R17, R17, -R18 ;  /* 0x8000001211117221 */ /* 0x000fc80000000000 */
[C---:B------:R-:W-:Y:S01]  /*2670*/  FADD R19, R17.reuse, R10 ;  /* 0x0000000a11137221 */ /* 0x040fe20000000000 */
[----:B------:R-:W-:Y:S01]  /*2680*/  IADD3 R10, P3, PT, R4, 0x20, RZ ;  /* 0x00000020040a7810 */ /* 0x000fe20007f7e0ff */
[-C--:B------:R-:W-:Y:S02]  /*2690*/  FMUL R17, R17, R0.reuse ;  /* 0x0000000011117220 */ /* 0x080fe40000400000 */
[----:B------:R-:W-:Y:S01]  /*26a0*/  FADD R12, R19, -R12 ;  /* 0x8000000c130c7221 */ /* 0x000fe20000000000 */
[-C--:B------:R-:W-:Y:S02]  /*26b0*/  FMUL R19, R22, R0.reuse ;  /* 0x0000000016137220 */ /* 0x080fe40000400000 */
[----:B------:R-:W-:Y:S01]  /*26c0*/  STG.E desc[UR4][R4.64+0x10], R17 ;  /* 0x0000101104007986 */ /* 0x000fe2000c101904 */
[C---:B------:R-:W-:Y:S01]  /*26d0*/  FADD R13, R12.reuse, R13 ;  /* 0x0000000d0c0d7221 */ /* 0x040fe20000000000 */
[-C--:B------:R-:W-:Y:S02]  /*26e0*/  FMUL R21, R12, R0.reuse ;  /* 0x000000000c157220 */ /* 0x080fe40000400000 */
[----:B------:R-:W-:Y:S01]  /*26f0*/  STG.E desc[UR4][R4.64+0x8], R19 ;  /* 0x0000081304007986 */ /* 0x000fe2000c101904 */
[----:B------:R-:W-:Y:S01]  /*2700*/  FADD R14, R13, -R14 ;  /* 0x8000000e0d0e7221 */ /* 0x000fe20000000000 */
[----:B------:R-:W-:-:S02]  /*2710*/  FMUL R13, R9, R0 ;  /* 0x00000000090d7220 */ /* 0x000fc40000400000 */
[----:B------:R-:W-:Y:S01]  /*2720*/  STG.E desc[UR4][R4.64+0x14], R21 ;  /* 0x0000141504007986 */ /* 0x000fe2000c101904 */
[C---:B------:R-:W-:Y:S01]  /*2730*/  FADD R15, R14.reuse, R15 ;  /* 0x0000000f0e0f7221 */ /* 0x040fe20000000000 */
[-C--:B------:R-:W-:Y:S02]  /*2740*/  FMUL R25, R14, R0.reuse ;  /* 0x000000000e197220 */ /* 0x080fe40000400000 */
[----:B------:R0:W-:Y:S01]  /*2750*/  STG.E desc[UR4][R4.64], R13 ;  /* 0x0000000d04007986 */ /* 0x0001e2000c101904 */
[----:B------:R-:W-:Y:S01]  /*2760*/  FADD R9, R15, -R16 ;  /* 0x800000100f097221 */ /* 0x000fe20000000000 */
[-C--:B------:R-:W-:Y:S02]  /*2770*/  FMUL R15, R20, R0.reuse ;  /* 0x00000000140f7220 */ /* 0x080fe40000400000 */
[----:B------:R-:W-:Y:S01]  /*2780*/  STG.E desc[UR4][R4.64+0x18], R25 ;  /* 0x0000181904007986 */ /* 0x000fe2000c101904 */
[----:B------:R-:W-:-:S03]  /*2790*/  FMUL R27, R9, R0 ;  /* 0x00000000091b7220 */ /* 0x000fc60000400000 */
[----:B------:R-:W-:Y:S01]  /*27a0*/  STG.E desc[UR4][R4.64+0xc], R15 ;  /* 0x00000c0f04007986 */ /* 0x000fe2000c101904 */
[----:B0-----:R-:W-:-:S03]  /*27b0*/  IMAD.X R13, RZ, RZ, R5, P3 ;  /* 0x000000ffff0d7224 */ /* 0x001fc600018e0605 */
[----:B------:R0:W-:Y:S02]  /*27c0*/  STG.E desc[UR4][R4.64+0x1c], R27 ;  /* 0x00001c1b04007986 */ /* 0x0001e4000c101904 */
[----:B0-----:R-:W-:Y:S01]  /*27d0*/  IMAD.MOV.U32 R4, RZ, RZ, R10 ;  /* 0x000000ffff047224 */ /* 0x001fe200078e000a */
[----:B------:R-:W-:-:S07]  /*27e0*/  MOV R5, R13 ;  /* 0x0000000d00057202 */ /* 0x000fce0000000f00 */
.L_x_93:
[----:B------:R-:W-:Y:S05]  /*27f0*/  BSYNC.RECONVERGENT B0 ;  /* 0x0000000000007941 */ /* 0x000fea0003800200 */
.L_x_92:
[----:B------:R-:W-:-:S13]  /*2800*/  ISETP.LT.OR P0, PT, R8, R11, P0 ;  /* 0x0000000b0800720c */ /* 0x000fda0000701670 */
[----:B------:R-:W-:Y:S05]  /*2810*/  @!P0 EXIT ;  /* 0x000000000000894d */ /* 0x000fea0003800000 */
[----:B------:R-:W2:Y:S04]  /*2820*/  LDG.E.CONSTANT R8, desc[UR4][R2.64] ;  /* 0x0000000402087981 */ /* 0x000ea8000c1e9900 */
[----:B------:R-:W3:Y:S04]  /*2830*/  LDG.E.CONSTANT R11, desc[UR4][R6.64] ;  /* 0x00000004060b7981 */ /* 0x000ee8000c1e9900 */
[----:B------:R-:W4:Y:S04]  /*2840*/  LDG.E.CONSTANT R10, desc[UR4][R2.64+0x4] ;  /* 0x00000404020a7981 */ /* 0x000f28000c1e9900 */
[----:B------:R-:W5:Y:S04]  /*2850*/  LDG.E.CONSTANT R13, desc[UR4][R6.64+0x4] ;  /* 0x00000404060d7981 */ /* 0x000f68000c1e9900 */
[----:B------:R-:W5:Y:S04]  /*2860*/  LDG.E.CONSTANT R12, desc[UR4][R2.64+0x8] ;  /* 0x00000804020c7981 */ /* 0x000f68000c1e9900 */
[----:B------:R-:W5:Y:S04]  /*2870*/  LDG.E.CONSTANT R15, desc[UR4][R6.64+0x8] ;  /* 0x00000804060f7981 */ /* 0x000f68000c1e9900 */
[----:B------:R-:W5:Y:S04]  /*2880*/  LDG.E.CONSTANT R14, desc[UR4][R2.64+0xc] ;  /* 0x00000c04020e7981 */ /* 0x000f68000c1e9900 */
[----:B0-----:R-:W5:Y:S01]  /*2890*/  LDG.E.CONSTANT R17, desc[UR4][R6.64+0xc] ;  /* 0x00000c0406117981 */ /* 0x001f62000c1e9900 */
[----:B--2---:R-:W-:-:S04]  /*28a0*/  FADD R8, R8, R9 ;  /* 0x0000000908087221 */ /* 0x004fc80000000000 */
[----:B---3--:R-:W-:-:S04]  /*28b0*/  FADD R11, R8, -R11 ;  /* 0x8000000b080b7221 */ /* 0x008fc80000000000 */
[C---:B----4-:R-:W-:Y:S01]  /*28c0*/  FADD R10, R11.reuse, R10 ;  /* 0x0000000a0b0a7221 */ /* 0x050fe20000000000 */
[----:B------:R-:W-:-:S03]  /*28d0*/  FMUL R11, R11, R0 ;  /* 0x000000000b0b7220 */ /* 0x000fc60000400000 */
[----:B-----5:R-:W-:Y:S02]  /*28e0*/  FADD R13, R10, -R13 ;  /* 0x8000000d0a0d7221 */ /* 0x020fe40000000000 */
[----:B------:R-:W-:Y:S02]  /*28f0*/  STG.E desc[UR4][R4.64], R11 ;  /* 0x0000000b04007986 */ /* 0x000fe4000c101904 */
[C---:B------:R-:W-:Y:S01]  /*2900*/  FADD R12, R13.reuse, R12 ;  /* 0x0000000c0d0c7221 */ /* 0x040fe20000000000 */
[----:B------:R-:W-:-:S03]  /*2910*/  FMUL R13, R13, R0 ;  /* 0x000000000d0d7220 */ /* 0x000fc60000400000 */
[----:B------:R-:W-:Y:S02]  /*2920*/  FADD R15, R12, -R15 ;  /* 0x8000000f0c0f7221 */ /* 0x000fe40000000000 */
[----:B------:R-:W-:Y:S02]  /*2930*/  STG.E desc[UR4][R4.64+0x4], R13 ;  /* 0x0000040d04007986 */ /* 0x000fe4000c101904 */
[C---:B------:R-:W-:Y:S01]  /*2940*/  FADD R14, R15.reuse, R14 ;  /* 0x0000000e0f0e7221 */ /* 0x040fe20000000000 */
[----:B------:R-:W-:-:S03]  /*2950*/  FMUL R15, R15, R0 ;  /* 0x000000000f0f7220 */ /* 0x000fc60000400000 */
[----:B------:R-:W-:Y:S02]  /*2960*/  FADD R17, R14, -R17 ;  /* 0x800000110e117221 */ /* 0x000fe40000000000 */
[----:B------:R-:W-:Y:S02]  /*2970*/  STG.E desc[UR4][R4.64+0x8], R15 ;  /* 0x0000080f04007986 */ /* 0x000fe4000c101904 */
[----:B------:R-:W-:-:S05]  /*2980*/  FMUL R17, R17, R0 ;  /* 0x0000000011117220 */ /* 0x000fca0000400000 */
[----:B------:R-:W-:Y:S01]  /*2990*/  STG.E desc[UR4][R4.64+0xc], R17 ;  /* 0x00000c1104007986 */ /* 0x000fe2000c101904 */
[----:B------:R-:W-:Y:S05]  /*29a0*/  EXIT ;  /* 0x000000000000794d */ /* 0x000fea0003800000 */
.L_x_75:
[----:B------:R-:W3:Y:S01]  /*29b0*/  LDCU UR8, c[0x0][0x390] ;  /* 0x00007200ff0877ac */ /* 0x000ee20008000800 */
[----:B------:R-:W4:Y:S01]  /*29c0*/  LDC.64 R6, c[0x0][0x380] ;  /* 0x0000e000ff067b82 */ /* 0x000f220000000a00 */
[----:B------:R-:W-:Y:S01]  /*29d0*/  IMAD.WIDE.U32 R8, R13, 0x4, R4 ;  /* 0x000000040d087825 */ /* 0x000fe200078e0004 */
[----:B------:R-:W-:-:S03]  /*29e0*/  LOP3.LUT R10, R3, 0xf, RZ, 0xc0, !PT ;  /* 0x0000000f030a7812 */ /* 0x000fc600078ec0ff */
[----:B---3--:R-:W-:-:S05]  /*29f0*/  VIADD R0, R13, -UR8 ;  /* 0x800000080d007c36 */ /* 0x008fca0008000000 */
[----:B------:R-:W-:Y:S01]  /*2a00*/  ISETP.GT.U32.AND P0, PT, R0, -0x10, PT ;  /* 0xfffffff00000780c */ /* 0x000fe20003f04070 */
[----:B----4-:R-:W-:-:S12]  /*2a10*/  IMAD.WIDE.U32 R4, R13, 0x4, R6 ;  /* 0x000000040d047825 */ /* 0x010fd800078e0006 */
[----:B------:R-:W-:Y:S05]  /*2a20*/  @P0 BRA `(.L_x_94) ;  /* 0x0000000000b40947 */ /* 0x000fea0003800000 */
[----:B------:R-:W-:Y:S02]  /*2a30*/  LOP3.LUT R2, R3, 0xfffffff0, RZ, 0xc0, !PT ;  /* 0xfffffff003027812 */ /* 0x000fe400078ec0ff */
[----:B------:R-:W-:-:S03]  /*2a40*/  MOV R0, R8 ;  /* 0x0000000800007202 */ /* 0x000fc60000000f00 */
[----:B------:R-:W-:-:S07]  /*2a50*/  IMAD.MOV R2, RZ, RZ, -R2 ;  /* 0x000000ffff027224 */ /* 0x000fce00078e0a02 */
.L_x_95:
[----:B-12---:R-:W2:Y:S04]  /*2a60*/  LDG.E.CONSTANT R11, desc[UR4][R4.64] ;  /* 0x00000004040b7981 */ /* 0x006ea8000c1e9900 */
[----:B------:R-:W3:Y:S04]  /*2a70*/  LDG.E.CONSTANT R13, desc[UR4][R4.64+0x4] ;  /* 0x00000404040d7981 */ /* 0x000ee8000c1e9900 */
[----:B------:R-:W4:Y:S04]  /*2a80*/  LDG.E.CONSTANT R15, desc[UR4][R4.64+0x8] ;  /* 0x00000804040f7981 */ /* 0x000f28000c1e9900 */
        /* <DEDUP_REMOVED lines=12> */
[----:B------:R0:W5:Y:S01]  /*2b50*/  LDG.E.CONSTANT R8, desc[UR4][R4.64+0x28] ;  /* 0x0000280404087981 */ /* 0x000162000c1e9900 */
[----:B------:R-:W-:Y:S01]  /*2b60*/  MOV R6, R0 ;  /* 0x0000000000067202 */ /* 0x000fe20000000f00 */
[----:B------:R-:W-:Y:S01]  /*2b70*/  IMAD.MOV.U32 R7, RZ, RZ, R9 ;  /* 0x000000ffff077224 */ /* 0x000fe200078e0009 */
[----:B------:R-:W-:-:S04]  /*2b80*/  IADD3 R2, PT, PT, R2, 0x10, RZ ;  /* 0x0000001002027810 */ /* 0x000fc80007ffe0ff */
[----:B------:R-:W-:Y:S02]  /*2b90*/  ISETP.NE.AND P0, PT, R2, RZ, PT ;  /* 0x000000ff0200720c */ /* 0x000fe40003f05270 */
[----:B------:R-:W-:Y:S02]  /*2ba0*/  IADD3 R0, P2, PT, R6, 0x40, RZ ;  /* 0x0000004006007810 */ /* 0x000fe40007f5e0ff */
[----:B0-----:R-:W-:Y:S02]  /*2bb0*/  IADD3 R4, P1, PT, R4, 0x40, RZ ;  /* 0x0000004004047810 */ /* 0x001fe40007f3e0ff */
[----:B------:R-:W-:-:S03]  /*2bc0*/  IADD3.X R9, PT, PT, RZ, R7, RZ, P2, !PT ;  /* 0x00000007ff097210 */ /* 0x000fc600017fe4ff */
[----:B------:R-:W-:Y:S01]  /*2bd0*/  IMAD.X R5, RZ, RZ, R5, P1 ;  /* 0x000000ffff057224 */ /* 0x000fe200008e0605 */
[----:B--2---:R-:W-:Y:S04]  /*2be0*/  STG.E desc[UR4][R6.64], R11 ;  /* 0x0000000b06007986 */ /* 0x004fe8000c101904 */
[----:B---3--:R-:W-:Y:S04]  /*2bf0*/  STG.E desc[UR4][R6.64+0x4], R13 ;  /* 0x0000040d06007986 */ /* 0x008fe8000c101904 */
[----:B----4-:R-:W-:Y:S04]  /*2c00*/  STG.E desc[UR4][R6.64+0x8], R15 ;  /* 0x0000080f06007986 */ /* 0x010fe8000c101904 */
[----:B-----5:R-:W-:Y:S04]  /*2c10*/  STG.E desc[UR4][R6.64+0xc], R17 ;  /* 0x00000c1106007986 */ /* 0x020fe8000c101904 */
[----:B------:R-:W-:Y:S04]  /*2c20*/  STG.E desc[UR4][R6.64+0x10], R19 ;  /* 0x0000101306007986 */ /* 0x000fe8000c101904 */
        /* <DEDUP_REMOVED lines=10> */
[----:B------:R0:W-:Y:S02]  /*2cd0*/  STG.E desc[UR4][R6.64+0x28], R8 ;  /* 0x0000280806007986 */ /* 0x0001e4000c101904 */
[----:B0-----:R-:W-:Y:S01]  /*2ce0*/  IMAD.MOV.U32 R8, RZ, RZ, R0 ;  /* 0x000000ffff087224 */ /* 0x001fe200078e0000 */
[----:B------:R-:W-:Y:S06]  /*2cf0*/  @P0 BRA `(.L_x_95) ;  /* 0xfffffffc00580947 */ /* 0x000fec000383ffff */
.L_x_94:
[----:B------:R-:W-:-:S13]  /*2d00*/  ISETP.NE.AND P0, PT, R10, RZ, PT ;  /* 0x000000ff0a00720c */ /* 0x000fda0003f05270 */
[----:B------:R-:W-:Y:S05]  /*2d10*/  @!P0 EXIT ;  /* 0x000000000000894d */ /* 0x000fea0003800000 */
[----:B------:R-:W-:Y:S02]  /*2d20*/  ISETP.GE.U32.AND P0, PT, R10, 0x8, PT ;  /* 0x000000080a00780c */ /* 0x000fe40003f06070 */
[----:B------:R-:W-:-:S04]  /*2d30*/  LOP3.LUT R6, R3, 0x7, RZ, 0xc0, !PT ;  /* 0x0000000703067812 */ /* 0x000fc800078ec0ff */
[----:B------:R-:W-:-:S07]  /*2d40*/  ISETP.NE.AND P1, PT, R6, RZ, PT ;  /* 0x000000ff0600720c */ /* 0x000fce0003f25270 */
[----:B------:R-:W-:Y:S06]  /*2d50*/  @!P0 BRA `(.L_x_96) ;  /* 0x00000000005c8947 */ /* 0x000fec0003800000 */
[----:B------:R-:W3:Y:S04]  /*2d60*/  LDG.E.CONSTANT R7, desc[UR4][R4.64] ;  /* 0x0000000404077981 */ /* 0x000ee8000c1e9900 */
[----:B-12---:R-:W2:Y:S04]  /*2d70*/  LDG.E.CONSTANT R11, desc[UR4][R4.64+0x4] ;  /* 0x00000404040b7981 */ /* 0x006ea8000c1e9900 */
[----:B------:R-:W4:Y:S04]  /*2d80*/  LDG.E.CONSTANT R13, desc[UR4][R4.64+0x8] ;  /* 0x00000804040d7981 */ /* 0x000f28000c1e9900 */
[----:B------:R-:W5:Y:S04]  /*2d90*/  LDG.E.CONSTANT R15, desc[UR4][R4.64+0xc] ;  /* 0x00000c04040f7981 */ /* 0x000f68000c1e9900 */
[----:B0-----:R-:W5:Y:S04]  /*2da0*/  LDG.E.CONSTANT R17, desc[UR4][R4.64+0x10] ;  /* 0x0000100404117981 */ /* 0x001f68000c1e9900 */
[----:B------:R-:W5:Y:S04]  /*2db0*/  LDG.E.CONSTANT R19, desc[UR4][R4.64+0x14] ;  /* 0x0000140404137981 */ /* 0x000f68000c1e9900 */
[----:B------:R-:W5:Y:S04]  /*2dc0*/  LDG.E.CONSTANT R21, desc[UR4][R4.64+0x18] ;  /* 0x0000180404157981 */ /* 0x000f68000c1e9900 */
[----:B------:R0:W5:Y:S01]  /*2dd0*/  LDG.E.CONSTANT R23, desc[UR4][R4.64+0x1c] ;  /* 0x00001c0404177981 */ /* 0x000162000c1e9900 */
[----:B------:R-:W-:-:S02]  /*2de0*/  IADD3 R0, P2, PT, R8, 0x20, RZ ;  /* 0x0000002008007810 */ /* 0x000fc40007f5e0ff */
[----:B------:R-:W-:-:S04]  /*2df0*/  IADD3 R2, P0, PT, R4, 0x20, RZ ;  /* 0x0000002004027810 */ /* 0x000fc80007f1e0ff */
[----:B0-----:R-:W-:Y:S02]  /*2e00*/  IADD3.X R5, PT, PT, RZ, R5, RZ, P0, !PT ;  /* 0x00000005ff057210 */ /* 0x001fe400007fe4ff */
[----:B------:R-:W-:Y:S01]  /*2e10*/  MOV R4, R2 ;  /* 0x0000000200047202 */ /* 0x000fe20000000f00 */
[----:B---3--:R0:W-:Y:S04]  /*2e20*/  STG.E desc[UR4][R8.64], R7 ;  /* 0x0000000708007986 */ /* 0x0081e8000c101904 */
[----:B--2---:R-:W-:Y:S04]  /*2e30*/  STG.E desc[UR4][R8.64+0x4], R11 ;  /* 0x0000040b08007986 */ /* 0x004fe8000c101904 */
[----:B----4-:R-:W-:Y:S01]  /*2e40*/  STG.E desc[UR4][R8.64+0x8], R13 ;  /* 0x0000080d08007986 */ /* 0x010fe2000c101904 */
[----:B0-----:R-:W-:-:S03]  /*2e50*/  IMAD.X R7, RZ, RZ, R9, P2 ;  /* 0x000000ffff077224 */ /* 0x001fc600010e0609 */
[----:B-----5:R-:W-:Y:S04]  /*2e60*/  STG.E desc[UR4][R8.64+0xc], R15 ;  /* 0x00000c0f08007986 */ /* 0x020fe8000c101904 */
[----:B------:R-:W-:Y:S04]  /*2e70*/  STG.E desc[UR4][R8.64+0x10], R17 ;  /* 0x0000101108007986 */ /* 0x000fe8000c101904 */
[----:B------:R-:W-:Y:S04]  /*2e80*/  STG.E desc[UR4][R8.64+0x14], R19 ;  /* 0x0000141308007986 */ /* 0x000fe8000c101904 */
[----:B------:R-:W-:Y:S04]  /*2e90*/  STG.E desc[UR4][R8.64+0x18], R21 ;  /* 0x0000181508007986 */ /* 0x000fe8000c101904 */
[----:B------:R0:W-:Y:S02]  /*2ea0*/  STG.E desc[UR4][R8.64+0x1c], R23 ;  /* 0x00001c1708007986 */ /* 0x0001e4000c101904 */
[----:B0-----:R-:W-:Y:S01]  /*2eb0*/  IMAD.MOV.U32 R8, RZ, RZ, R0 ;  /* 0x000000ffff087224 */ /* 0x001fe200078e0000 */
[----:B------:R-:W-:-:S07]  /*2ec0*/  MOV R9, R7 ;  /* 0x0000000700097202 */ /* 0x000fce0000000f00 */
.L_x_96:
[----:B------:R-:W-:Y:S05]  /*2ed0*/  @!P1 EXIT ;  /* 0x000000000000994d */ /* 0x000fea0003800000 */
[----:B------:R-:W-:Y:S02]  /*2ee0*/  ISETP.GE.U32.AND P0, PT, R6, 0x4, PT ;  /* 0x000000040600780c */ /* 0x000fe40003f06070 */
[----:B------:R-:W-:-:S04]  /*2ef0*/  LOP3.LUT R3, R3, 0x3, RZ, 0xc0, !PT ;  /* 0x0000000303037812 */ /* 0x000fc800078ec0ff */
[----:B------:R-:W-:-:S07]  /*2f00*/  ISETP.NE.AND P1, PT, R3, RZ, PT ;  /* 0x000000ff0300720c */ /* 0x000fce0003f25270 */
[----:B------:R-:W-:Y:S06]  /*2f10*/  @!P0 BRA `(.L_x_97) ;  /* 0x0000000000408947 */ /* 0x000fec0003800000 */
[----:B------:R-:W3:Y:S04]  /*2f20*/  LDG.E.CONSTANT R13, desc[UR4][R4.64] ;  /* 0x00000004040d7981 */ /* 0x000ee8000c1e9900 */
[----:B------:R-:W4:Y:S04]  /*2f30*/  LDG.E.CONSTANT R15, desc[UR4][R4.64+0x4] ;  /* 0x00000404040f7981 */ /* 0x000f28000c1e9900 */
[----:B012---:R-:W2:Y:S04]  /*2f40*/  LDG.E.CONSTANT R17, desc[UR4][R4.64+0x8] ;  /* 0x0000080404117981 */ /* 0x007ea8000c1e9900 */
[----:B------:R0:W5:Y:S01]  /*2f50*/  LDG.E.CONSTANT R19, desc[UR4][R4.64+0xc] ;  /* 0x00000c0404137981 */ /* 0x000162000c1e9900 */
[----:B------:R-:W-:-:S02]  /*2f60*/  IADD3 R2, P0, PT, R4, 0x10, RZ ;  /* 0x0000001004027810 */ /* 0x000fc40007f1e0ff */
[----:B------:R-:W-:-:S03]  /*2f70*/  IADD3 R0, P2, PT, R8, 0x10, RZ ;  /* 0x0000001008007810 */ /* 0x000fc60007f5e0ff */
[----:B------:R-:W-:Y:S01]  /*2f80*/  IMAD.X R11, RZ, RZ, R5, P0 ;  /* 0x000000ffff0b7224 */ /* 0x000fe200000e0605 */
[----:B------:R-:W-:Y:S01]  /*2f90*/  IADD3.X R7, PT, PT, RZ, R9, RZ, P2, !PT ;  /* 0x00000009ff077210 */ /* 0x000fe200017fe4ff */
[----:B0-----:R-:W-:-:S03]  /*2fa0*/  IMAD.MOV.U32 R4, RZ, RZ, R2 ;  /* 0x000000ffff047224 */ /* 0x001fc600078e0002 */
[----:B------:R-:W-:Y:S01]  /*2fb0*/  MOV R5, R11 ;  /* 0x0000000b00057202 */ /* 0x000fe20000000f00 */
[----:B---3--:R-:W-:Y:S04]  /*2fc0*/  STG.E desc[UR4][R8.64], R13 ;  /* 0x0000000d08007986 */ /* 0x008fe8000c101904 */
[----:B----4-:R-:W-:Y:S04]  /*2fd0*/  STG.E desc[UR4][R8.64+0x4], R15 ;  /* 0x0000040f08007986 */ /* 0x010fe8000c101904 */
[----:B--2---:R-:W-:Y:S04]  /*2fe0*/  STG.E desc[UR4][R8.64+0x8], R17 ;  /* 0x0000081108007986 */ /* 0x004fe8000c101904 */
[----:B-----5:R0:W-:Y:S02]  /*2ff0*/  STG.E desc[UR4][R8.64+0xc], R19 ;  /* 0x00000c1308007986 */ /* 0x0201e4000c101904 */
[----:B0-----:R-:W-:Y:S01]  /*3000*/  IMAD.MOV.U32 R8, RZ, RZ, R0 ;  /* 0x000000ffff087224 */ /* 0x001fe200078e0000 */
[----:B------:R-:W-:-:S07]  /*3010*/  MOV R9, R7 ;  /* 0x0000000700097202 */ /* 0x000fce0000000f00 */
.L_x_97:
[----:B------:R-:W-:Y:S05]  /*3020*/  @!P1 EXIT ;  /* 0x000000000000994d */ /* 0x000fea0003800000 */
[----:B------:R-:W-:-:S07]  /*3030*/  IMAD.MOV R0, RZ, RZ, -R3 ;  /* 0x000000ffff007224 */ /* 0x000fce00078e0a03 */
.L_x_98:
[----:B---3--:R-:W-:Y:S01]  /*3040*/  MOV R2, R4 ;  /* 0x0000000400027202 */ /* 0x008fe20000000f00 */
[----:B------:R-:W-:-:S05]  /*3050*/  IMAD.MOV.U32 R3, RZ, RZ, R5 ;  /* 0x000000ffff037224 */ /* 0x000fca00078e0005 */
[----:B------:R3:W4:Y:S01]  /*3060*/  LDG.E.CONSTANT R7, desc[UR4][R2.64] ;  /* 0x0000000402077981 */ /* 0x000722000c1e9900 */
[----:B------:R-:W-:Y:S02]  /*3070*/  IADD3 R0, PT, PT, R0, 0x1, RZ ;  /* 0x0000000100007810 */ /* 0x000fe40007ffe0ff */
[----:B------:R-:W-:Y:S02]  /*3080*/  IADD3 R4, P1, PT, R4, 0x4, RZ ;  /* 0x0000000404047810 */ /* 0x000fe40007f3e0ff */
[----:B------:R-:W-:-:S03]  /*3090*/  ISETP.NE.AND P0, PT, R0, RZ, PT ;  /* 0x000000ff0000720c */ /* 0x000fc60003f05270 */
[----:B------:R-:W-:Y:S01]  /*30a0*/  IMAD.X R5, RZ, RZ, R5, P1 ;  /* 0x000000ffff057224 */ /* 0x000fe200008e0605 */
[----:B---3--:R-:W-:Y:S01]  /*30b0*/  MOV R2, R8 ;  /* 0x0000000800027202 */ /* 0x008fe20000000f00 */
[----:B------:R-:W-:Y:S01]  /*30c0*/  IMAD.MOV.U32 R3, RZ, RZ, R9 ;  /* 0x000000ffff037224 */ /* 0x000fe200078e0009 */
[----:B------:R-:W-:-:S04]  /*30d0*/  IADD3 R8, P2, PT, R8, 0x4, RZ ;  /* 0x0000000408087810 */ /* 0x000fc80007f5e0ff */
[----:B------:R-:W-:Y:S01]  /*30e0*/  IADD3.X R9, PT, PT, RZ, R9, RZ, P2, !PT ;  /* 0x00000009ff097210 */ /* 0x000fe200017fe4ff */
[----:B----4-:R3:W-:Y:S02]  /*30f0*/  STG.E desc[UR4][R2.64], R7 ;  /* 0x0000000702007986 */ /* 0x0107e4000c101904 */
[----:B------:R-:W-:Y:S06]  /*3100*/  @P0 BRA `(.L_x_98) ;  /* 0xfffffffc00cc0947 */ /* 0x000fec000383ffff */
[----:B------:R-:W-:Y:S05]  /*3110*/  EXIT ;  /* 0x000000000000794d */ /* 0x000fea0003800000 */
        .weak           $__internal_1_$__cuda_sm20_rcp_rn_f32_slowpath
        .type           $__internal_1_$__cuda_sm20_rcp_rn_f32_slowpath,@function
        .size           $__internal_1_$__cuda_sm20_rcp_rn_f32_slowpath,(.L_x_127 - $__internal_1_$__cuda_sm20_rcp_rn_f32_slowpath)
$__internal_1_$__cuda_sm20_rcp_rn_f32_slowpath:
[----:B------:R-:W-:Y:S01]  /*3120*/  IMAD.SHL.U32 R2, R0, 0x2, RZ ;  /* 0x0000000200027824 */ /* 0x000fe200078e00ff */
[----:B------:R-:W-:Y:S04]  /*3130*/  BSSY.RECONVERGENT B1, `(.L_x_99) ;  /* 0x0000030000017945 */ /* 0x000fe80003800200 */
[----:B------:R-:W-:-:S04]  /*3140*/  SHF.R.U32.HI R2, RZ, 0x18, R2 ;  /* 0x00000018ff027819 */ /* 0x000fc80000011602 */
[----:B------:R-:W-:-:S13]  /*3150*/  ISETP.NE.U32.AND P0, PT, R2, RZ, PT ;  /* 0x000000ff0200720c */ /* 0x000fda0003f05070 */
[----:B------:R-:W-:Y:S05]  /*3160*/  @P0 BRA `(.L_x_100) ;  /* 0x0000000000280947 */ /* 0x000fea0003800000 */
[----:B------:R-:W-:-:S04]  /*3170*/  SHF.L.U32 R2, R0, 0x1, RZ ;  /* 0x0000000100027819 */ /* 0x000fc800000006ff */
[----:B------:R-:W-:-:S13]  /*3180*/  ISETP.NE.AND P0, PT, R2, RZ, PT ;  /* 0x000000ff0200720c */ /* 0x000fda0003f05270 */
[----:B------:R-:W-:Y:S01]  /*3190*/  @P0 FFMA R9, R0, 1.84467440737095516160e+19, RZ ;  /* 0x5f80000000090823 */ /* 0x000fe200000000ff */
[----:B------:R-:W-:Y:S08]  /*31a0*/  @!P0 MUFU.RCP R7, R0 ;  /* 0x0000000000078308 */ /* 0x000ff00000001000 */
[----:B------:R-:W0:Y:S02]  /*31b0*/  @P0 MUFU.RCP R2, R9 ;  /* 0x0000000900020308 */ /* 0x000e240000001000 */
[----:B0-----:R-:W-:-:S04]  /*31c0*/  @P0 FFMA R11, R9, R2, -1 ;  /* 0xbf800000090b0423 */ /* 0x001fc80000000002 */
[----:B------:R-:W-:-:S04]  /*31d0*/  @P0 FADD.FTZ R11, -R11, -RZ ;  /* 0x800000ff0b0b0221 */ /* 0x000fc80000010100 */
[----:B------:R-:W-:-:S04]  /*31e0*/  @P0 FFMA R2, R2, R11, R2 ;  /* 0x0000000b02020223 */ /* 0x000fc80000000002 */
[----:B------:R-:W-:Y:S01]  /*31f0*/  @P0 FFMA R7, R2, 1.84467440737095516160e+19, RZ ;  /* 0x5f80000002070823 */ /* 0x000fe200000000ff */
[----:B------:R-:W-:Y:S06]  /*3200*/  BRA `(.L_x_101) ;  /* 0x0000000000887947 */ /* 0x000fec0003800000 */
.L_x_100:
[----:B------:R-:W-:-:S05]  /*3210*/  VIADD R7, R2, 0xffffff03 ;  /* 0xffffff0302077836 */ /* 0x000fca0000000000 */
[----:B------:R-:W-:-:S13]  /*3220*/  ISETP.GT.U32.AND P0, PT, R7, 0x1, PT ;  /* 0x000000010700780c */ /* 0x000fda0003f04070 */
[----:B------:R-:W-:Y:S05]  /*3230*/  @P0 BRA `(.L_x_102) ;  /* 0x0000000000780947 */ /* 0x000fea0003800000 */
[----:B------:R-:W-:Y:S01]  /*3240*/  LOP3.LUT R9, R0, 0x7fffff, RZ, 0xc0, !PT ;  /* 0x007fffff00097812 */ /* 0x000fe200078ec0ff */
[----:B------:R-:W-:-:S03]  /*3250*/  HFMA2 R16, -RZ, RZ, 0, 1.78813934326171875e-07 ;  /* 0x00000003ff107431 */ /* 0x000fc600000001ff */
[----:B------:R-:W-:-:S04]  /*3260*/  LOP3.LUT R9, R9, 0x3f800000, RZ, 0xfc, !PT ;  /* 0x3f80000009097812 */ /* 0x000fc800078efcff */
[----:B------:R-:W0:Y:S01]  /*3270*/  MUFU.RCP R12, R9 ;  /* 0x00000009000c7308 */ /* 0x000e220000001000 */
[----:B------:R-:W-:Y:S01]  /*3280*/  SHF.L.U32 R17, R16, R7, RZ ;  /* 0x0000000710117219 */ /* 0x000fe200000006ff */
        /* <DEDUP_REMOVED lines=8> */
[----:B------:R-:W-:-:S03]  /*3310*/  LOP3.LUT R16, R17, R12, RZ, 0xc0, !PT ;  /* 0x0000000c11107212 */ /* 0x000fc600078ec0ff */
        /* <DEDUP_REMOVED lines=9> */
[----:B------:R-:W-:Y:S01]  /*33b0*/  ISETP.GE.AND P0, PT, R7, RZ, PT ;  /* 0x000000ff0700720c */ /* 0x000fe20003f06270 */
[----:B------:R-:W-:-:S05]  /*33c0*/  VIADD R7, R2, 0xffffff04 ;  /* 0xffffff0402077836 */ /* 0x000fca0000000000 */
[----:B------:R-:W-:-:S07]  /*33d0*/  SHF.R.U32.HI R7, RZ, R7, R12 ;  /* 0x00000007ff077219 */ /* 0x000fce000001160c */
[----:B------:R-:W-:-:S05]  /*33e0*/  @!P0 IADD3 R7, PT, PT, R7, 0x1, RZ ;  /* 0x0000000107078810 */ /* 0x000fca0007ffe0ff */
[----:B------:R-:W-:-:S05]  /*33f0*/  @!P1 IMAD.SHL.U32 R7, R7, 0x2, RZ ;  /* 0x0000000207079824 */ /* 0x000fca00078e00ff */
[----:B------:R-:W-:Y:S01]  /*3400*/  LOP3.LUT R7, R7, 0x80000000, R0, 0xf8, !PT ;  /* 0x8000000007077812 */ /* 0x000fe200078ef800 */
[----:B------:R-:W-:Y:S06]  /*3410*/  BRA `(.L_x_101) ;  /* 0x0000000000047947 */ /* 0x000fec0003800000 */
.L_x_102:
[----:B------:R0:W1:Y:S02]  /*3420*/  MUFU.RCP R7, R0 ;  /* 0x0000000000077308 */ /* 0x0000640000001000 */
.L_x_101:
[----:B------:R-:W-:Y:S05]  /*3430*/  BSYNC.RECONVERGENT B1 ;  /* 0x0000000000017941 */ /* 0x000fea0003800200 */
.L_x_99:
[----:B01----:R-:W-:Y:S01]  /*3440*/  MOV R0, R7 ;  /* 0x0000000700007202 */ /* 0x003fe20000000f00 */
[----:B------:R-:W-:-:S04]  /*3450*/  IMAD.MOV.U32 R7, RZ, RZ, 0x0 ;  /* 0x00000000ff077424 */ /* 0x000fc800078e00ff */
[----:B------:R-:W-:Y:S05]  /*3460*/  RET.REL.NODEC R6 `(sma_batch_f32) ;  /* 0xffffffc806e47950 */ /* 0x000fea0003c3ffff */
.L_x_103:
        /* <DEDUP_REMOVED lines=9> */
.L_x_127:


//--------------------- .text.sma_batch_from_prefix_f64 --------------------------
	.section	.text.sma_batch_from_prefix_f64,"ax",@progbits
	.align	128
        .global         sma_batch_from_prefix_f64
        .type           sma_batch_from_prefix_f64,@function
        .size           sma_batch_from_prefix_f64,(.L_x_128 - sma_batch_from_prefix_f64)
        .other          sma_batch_from_prefix_f64,@"STO_CUDA_ENTRY STV_DEFAULT"
sma_batch_from_prefix_f64:
.text.sma_batch_from_prefix_f64:
[----:B------:R-:W-:Y:S01]  /*0000*/  LDC R1, c[0x0][0x37c] ;  /* 0x0000df00ff017b82 */ /* 0x000fe20000000800 */
[----:B------:R-:W0:Y:S01]  /*0010*/  S2R R0, SR_CTAID.Y ;  /* 0x0000000000007919 */ /* 0x000e220000002600 */
[----:B------:R-:W0:Y:S02]  /*0020*/  LDCU UR4, c[0x0][0x394] ;  /* 0x00007280ff0477ac */ /* 0x000e240008000800 */
[----:B0-----:R-:W-:-:S13]  /*0030*/  ISETP.GE.AND P0, PT, R0, UR4, PT ;  /* 0x0000000400007c0c */ /* 0x001fda000bf06270 */
[----:B------:R-:W-:Y:S05]  /*0040*/  @P0 EXIT ;  /* 0x000000000000094d */ /* 0x000fea0003800000 */
[----:B------:R-:W0:Y:S08]  /*0050*/  LDC R6, c[0x0][0x390] ;  /* 0x0000e400ff067b82 */ /* 0x000e300000000800 */
[----:B------:R-:W1:Y:S01]  /*0060*/  S2UR UR6, SR_CTAID.X ;  /* 0x00000000000679c3 */ /* 0x000e620000002500 */
[----:B0-----:R-:W-:-:S13]  /*0070*/  ISETP.GE.AND P0, PT, R6, 0x1, PT ;  /* 0x000000010600780c */ /* 0x001fda0003f06270 */
[----:B-1----:R-:W-:Y:S05]  /*0080*/  @!P0 EXIT ;  /* 0x000000000000894d */ /* 0x002fea0003800000 */
[----:B------:R-:W0:Y:S01]  /*0090*/  LDC.64 R4, c[0x0][0x388] ;  /* 0x0000e200ff047b82 */ /* 0x000e220000000a00 */
[----:B------:R-:W1:Y:S01]  /*00a0*/  LDCU.64 UR4, c[0x0][0x358] ;  /* 0x00006b00ff0477ac */ /* 0x000e620008000a00 */
[----:B------:R-:W2:Y:S01]  /*00b0*/  S2R R3, SR_TID.X ;  /* 0x0000000000037919 */ /* 0x000ea20000002100 */
[----:B------:R-:W3:Y:S01]  /*00c0*/  LDCU UR8, c[0x0][0x398] ;  /* 0x00007300ff0877ac */ /* 0x000ee20008000800 */
[----:B0-----:R-:W-:-:S06]  /*00d0*/  IMAD.WIDE.U32 R4, R0, 0x4, R4 ;  /* 0x0000000400047825 */ /* 0x001fcc00078e0004 */
[----:B-1----:R0:W5:Y:S01]  /*00e0*/  LDG.E.CONSTANT R4, desc[UR4][R4.64] ;  /* 0x0000000404047981 */ /* 0x002162000c1e9900 */
[----:B------:R-:W2:Y:S01]  /*00f0*/  LDC R2, c[0x0][0x360] ;  /* 0x0000d800ff027b82 */ /* 0x000ea20000000800 */
[----:B------:R-:W1:Y:S01]  /*0100*/  LDCU UR7, c[0x0][0x370] ;  /* 0x00006e00ff0777ac */ /* 0x000e620008000800 */
[----:B---3--:R-:W-:Y:S01]  /*0110*/  ISETP.GT.U32.AND P0, PT, R6, UR8, PT ;  /* 0x0000000806007c0c */ /* 0x008fe2000bf04070 */
[C---:B--2---:R-:W-:Y:S02]  /*0120*/  IMAD R3, R2.reuse, UR6, R3 ;  /* 0x0000000602037c24 */ /* 0x044fe4000f8e0203 */
[----:B-1----:R-:W-:-:S10]  /*0130*/  IMAD R2, R2, UR7, RZ ;  /* 0x0000000702027c24 */ /* 0x002fd4000f8e02ff */
[----:B0-----:R-:W-:Y:S05]  /*0140*/  @P0 BRA `(.L_x_104) ;  /* 0x0000000000f40947 */ /* 0x001fea0003800000 */
[----:B------:R-:W-:-:S13]  /*0150*/  ISETP.GE.AND P0, PT, R3, R6, PT ;  /* 0x000000060300720c */ /* 0x000fda0003f06270 */
[----:B------:R-:W-:Y:S05]  /*0160*/  @P0 EXIT ;  /* 0x000000000000094d */ /* 0x000fea0003800000 */
[----:B------:R-:W0:Y:S01]  /*0170*/  I2F.U32.RP R10, R2 ;  /* 0x00000002000a7306 */ /* 0x000e220000209000 */
[C---:B------:R-:W-:Y:S01]  /*0180*/  IMAD.IADD R7, R2.reuse, 0x1, R3 ;  /* 0x0000000102077824 */ /* 0x040fe200078e0203 */
[----:B------:R-:W-:Y:S01]  /*0190*/  ISETP.NE.U32.AND P2, PT, R2, RZ, PT ;  /* 0x000000ff0200720c */ /* 0x000fe20003f45070 */
[----:B------:R-:W-:Y:S01]  /*01a0*/  IMAD.MOV R11, RZ, RZ, -R2 ;  /* 0x000000ffff0b7224 */ /* 0x000fe200078e0a02 */
[----:B------:R-:W-:Y:S02]  /*01b0*/  BSSY.RECONVERGENT B0, `(.L_x_105) ;  /* 0x0000026000007945 */ /* 0x000fe40003800200 */
[CC--:B------:R-:W-:Y:S02]  /*01c0*/  ISETP.GE.AND P0, PT, R7.reuse, R6.reuse, PT ;  /* 0x000000060700720c */ /* 0x0c0fe40003f06270 */
[----:B------:R-:W-:Y:S02]  /*01d0*/  VIMNMX R8, PT, PT, R7, R6, !PT ;  /* 0x0000000607087248 */ /* 0x000fe40007fe0100 */
[----:B------:R-:W-:-:S04]  /*01e0*/  SEL R9, RZ, 0x1, P0 ;  /* 0x00000001ff097807 */ /* 0x000fc80000000000 */
[----:B------:R-:W-:Y:S01]  /*01f0*/  IADD3 R7, PT, PT, R8, -R7, -R9 ;  /* 0x8000000708077210 */ /* 0x000fe20007ffe809 */
[----:B0-----:R-:W0:Y:S02]  /*0200*/  MUFU.RCP R10, R10 ;  /* 0x0000000a000a7308 */ /* 0x001e240000001000 */
[----:B0----5:R-:W-:-:S06]  /*0210*/  VIADD R4, R10, 0xffffffe ;  /* 0x0ffffffe0a047836 */ /* 0x021fcc0000000000 */
[----:B------:R0:W1:Y:S02]  /*0220*/  F2I.FTZ.U32.TRUNC.NTZ R5, R4 ;  /* 0x0000000400057305 */ /* 0x000064000021f000 */
[----:B0-----:R-:W-:Y:S02]  /*0230*/  HFMA2 R4, -RZ, RZ, 0, 0 ;  /* 0x00000000ff047431 */ /* 0x001fe400000001ff */
[----:B-1----:R-:W-:-:S04]  /*0240*/  IMAD R11, R11, R5, RZ ;  /* 0x000000050b0b7224 */ /* 0x002fc800078e02ff */
[----:B------:R-:W-:-:S06]  /*0250*/  IMAD.HI.U32 R10, R5, R11, R4 ;  /* 0x0000000b050a7227 */ /* 0x000fcc00078e0004 */
[----:B------:R-:W-:-:S04]  /*0260*/  IMAD.HI.U32 R10, R10, R7, RZ ;  /* 0x000000070a0a7227 */ /* 0x000fc800078e00ff */
[----:B------:R-:W-:-:S04]  /*0270*/  IMAD.MOV R4, RZ, RZ, -R10 ;  /* 0x000000ffff047224 */ /* 0x000fc800078e0a0a */
[----:B------:R-:W-:-:S05]  /*0280*/  IMAD R7, R2, R4, R7 ;  /* 0x0000000402077224 */ /* 0x000fca00078e0207 */
[----:B------:R-:W-:-:S13]  /*0290*/  ISETP.GE.U32.AND P0, PT, R7, R2, PT ;  /* 0x000000020700720c */ /* 0x000fda0003f06070 */
[----:B------:R-:W-:Y:S02]  /*02a0*/  @P0 IMAD.IADD R7, R7, 0x1, -R2 ;  /* 0x0000000107070824 */ /* 0x000fe400078e0a02 */
[----:B------:R-:W-:-:S03]  /*02b0*/  @P0 VIADD R10, R10, 0x1 ;  /* 0x000000010a0a0836 */ /* 0x000fc60000000000 */
[----:B------:R-:W-:-:S13]  /*02c0*/  ISETP.GE.U32.AND P1, PT, R7, R2, PT ;  /* 0x000000020700720c */ /* 0x000fda0003f26070 */
[----:B------:R-:W-:Y:S02]  /*02d0*/  @P1 IADD3 R10, PT, PT, R10, 0x1, RZ ;  /* 0x000000010a0a1810 */ /* 0x000fe40007ffe0ff */
[----:B------:R-:W-:-:S05]  /*02e0*/  @!P2 LOP3.LUT R10, RZ, R2, RZ, 0x33, !PT ;  /* 0x00000002ff0aa212 */ /* 0x000fca00078e33ff */
[----:B------:R-:W-:-:S05]  /*02f0*/  IMAD.IADD R4, R9, 0x1, R10 ;  /* 0x0000000109047824 */ /* 0x000fca00078e020a */
[C---:B------:R-:W-:Y:S02]  /*0300*/  LOP3.LUT R5, R4.reuse, 0x3, RZ, 0xc0, !PT ;  /* 0x0000000304057812 */ /* 0x040fe400078ec0ff */
[----:B------:R-:W-:Y:S02]  /*0310*/  ISETP.GE.U32.AND P1, PT, R4, 0x3, PT ;  /* 0x000000030400780c */ /* 0x000fe40003f26070 */
[----:B------:R-:W-:-:S13]  /*0320*/  ISETP.NE.AND P0, PT, R5, 0x3, PT ;  /* 0x000000030500780c */ /* 0x000fda0003f05270 */
[----:B------:R-:W-:Y:S05]  /*0330*/  @!P0 BRA `(.L_x_106) ;  /* 0x0000000000348947 */ /* 0x000fea0003800000 */
[----:B------:R-:W0:Y:S01]  /*0340*/  LDC.64 R8, c[0x0][0x3a0] ;  /* 0x0000e800ff087b82 */ /* 0x000e220000000a00 */
[----:B------:R-:W-:Y:S02]  /*0350*/  VIADD R4, R4, 0x1 ;  /* 0x0000000104047836 */ /* 0x000fe40000000000 */
[----:B------:R-:W-:Y:S02]  /*0360*/  IMAD R7, R0, R6, R3 ;  /* 0x0000000600077224 */ /* 0x000fe400078e0203 */
[----:B------:R-:W-:Y:S01]  /*0370*/  IMAD.MOV.U32 R11, RZ, RZ, 0x7fffffff ;  /* 0x7fffffffff0b7424 */ /* 0x000fe200078e00ff */
[----:B------:R-:W-:-:S04]  /*0380*/  LOP3.LUT R4, R4, 0x3, RZ, 0xc0, !PT ;  /* 0x0000000304047812 */ /* 0x000fc800078ec0ff */
[----:B------:R-:W-:-:S07]  /*0390*/  IADD3 R10, PT, PT, -R4, RZ, RZ ;  /* 0x000000ff040a7210 */ /* 0x000fce0007ffe1ff */
.L_x_107:
[----:B0-----:R-:W-:-:S04]  /*03a0*/  IMAD.WIDE R4, R7, 0x4, R8 ;  /* 0x0000000407047825 */ /* 0x001fc800078e0208 */
[----:B------:R-:W-:Y:S01]  /*03b0*/  VIADD R10, R10, 0x1 ;  /* 0x000000010a0a7836 */ /* 0x000fe20000000000 */
[----:B------:R1:W-:Y:S01]  /*03c0*/  STG.E desc[UR4][R4.64], R11 ;  /* 0x0000000b04007986 */ /* 0x0003e2000c101904 */
[C---:B------:R-:W-:Y:S02]  /*03d0*/  IMAD.IADD R3, R2.reuse, 0x1, R3 ;  /* 0x0000000102037824 */ /* 0x040fe400078e0203 */
[----:B------:R-:W-:Y:S01]  /*03e0*/  IMAD.IADD R7, R2, 0x1, R7 ;  /* 0x0000000102077824 */ /* 0x000fe200078e0207 */
[----:B------:R-:W-:-:S13]  /*03f0*/  ISETP.NE.AND P0, PT, R10, RZ, PT ;  /* 0x000000ff0a00720c */ /* 0x000fda0003f05270 */
[----:B-1----:R-:W-:Y:S05]  /*0400*/  @P0 BRA `(.L_x_107) ;  /* 0xfffffffc00e40947 */ /* 0x002fea000383ffff */
.L_x_106:
[----:B------:R-:W-:Y:S05]  /*0410*/  BSYNC.RECONVERGENT B0 ;  /* 0x0000000000007941 */ /* 0x000fea0003800200 */
.L_x_105:
[----:B------:R-:W-:Y:S05]  /*0420*/  @!P1 EXIT ;  /* 0x000000000000994d */ /* 0x000fea0003800000 */
[----:B------:R-:W0:Y:S01]  /*0430*/  LDC.64 R14, c[0x0][0x3a0] ;  /* 0x0000e800ff0e7b82 */ /* 0x000e220000000a00 */
[----:B------:R-:W-:-:S07]  /*0440*/  MOV R7, 0x7fffffff ;  /* 0x7fffffff00077802 */ /* 0x000fce0000000f00 */
.L_x_108:
[--C-:B-1----:R-:W-:Y:S02]  /*0450*/  IMAD R5, R0, R6, R3.reuse ;  /* 0x0000000600057224 */ /* 0x102fe400078e0203 */
[----:B------:R-:W-:Y:S02]  /*0460*/  IMAD R3, R2, 0x4, R3 ;  /* 0x0000000402037824 */ /* 0x000fe400078e0203 */
[----:B0-----:R-:W-:-:S03]  /*0470*/  IMAD.WIDE R4, R5, 0x4, R14 ;  /* 0x0000000405047825 */ /* 0x001fc600078e020e */
[----:B------:R-:W-:Y:S02]  /*0480*/  ISETP.GE.AND P0, PT, R3, R6, PT ;  /* 0x000000060300720c */ /* 0x000fe40003f06270 */
[----:B------:R1:W-:Y:S01]  /*0490*/  STG.E desc[UR4][R4.64], R7 ;  /* 0x0000000704007986 */ /* 0x0003e2000c101904 */
[----:B------:R-:W-:-:S05]  /*04a0*/  IMAD.WIDE R8, R2, 0x4, R4 ;  /* 0x0000000402087825 */ /* 0x000fca00078e0204 */
[----:B------:R1:W-:Y:S01]  /*04b0*/  STG.E desc[UR4][R8.64], R7 ;  /* 0x0000000708007986 */ /* 0x0003e2000c101904 */
[----:B------:R-:W-:-:S05]  /*04c0*/  IMAD.WIDE R10, R2, 0x4, R8 ;  /* 0x00000004020a7825 */ /* 0x000fca00078e0208 */
[----:B------:R1:W-:Y:S01]  /*04d0*/  STG.E desc[UR4][R10.64], R7 ;  /* 0x000000070a007986 */ /* 0x0003e2000c101904 */
[----:B------:R-:W-:-:S05]  /*04e0*/  IMAD.WIDE R12, R2, 0x4, R10 ;  /* 0x00000004020c7825 */ /* 0x000fca00078e020a */
[----:B------:R1:W-:Y:S01]  /*04f0*/  STG.E desc[UR4][R12.64], R7 ;  /* 0x000000070c007986 */ /* 0x0003e2000c101904 */
[----:B------:R-:W-:Y:S05]  /*0500*/  @!P0 BRA `(.L_x_108) ;  /* 0xfffffffc00d08947 */ /* 0x000fea000383ffff */
[----:B------:R-:W-:Y:S05]  /*0510*/  EXIT ;  /* 0x000000000000794d */ /* 0x000fea0003800000 */
.L_x_104:
[----:B------:R-:W-:Y:S01]  /*0520*/  VIADD R5, R6, -UR8 ;  /* 0x8000000806057c36 */ /* 0x000fe20008000000 */
[----:B-----5:R-:W-:-:S04]  /*0530*/  ISETP.GT.AND P0, PT, R4, R6, PT ;  /* 0x000000060400720c */ /* 0x020fc80003f04270 */
[----:B------:R-:W-:Y:S02]  /*0540*/  ISETP.GE.AND P1, PT, R5, R4, PT ;  /* 0x000000040500720c */ /* 0x000fe40003f26270 */
[----:B------:R-:W-:-:S13]  /*0550*/  ISETP.GT.AND P0, PT, R4, RZ, !P0 ;  /* 0x000000ff0400720c */ /* 0x000fda0004704270 */
[----:B------:R-:W-:Y:S05]  /*0560*/  @P0 BRA P1, `(.L_x_109) ;  /* 0x0000000000f40947 */ /* 0x000fea0000800000 */
[----:B------:R-:W-:-:S13]  /*0570*/  ISETP.GE.AND P0, PT, R3, R6, PT ;  /* 0x000000060300720c */ /* 0x000fda0003f06270 */
[----:B------:R-:W-:Y:S05]  /*0580*/  @P0 EXIT ;  /* 0x000000000000094d */ /* 0x000fea0003800000 */
[----:B------:R-:W0:Y:S01]  /*0590*/  I2F.U32.RP R10, R2 ;  /* 0x00000002000a7306 */ /* 0x000e220000209000 */
[C---:B------:R-:W-:Y:S01]  /*05a0*/  IMAD.IADD R7, R2.reuse, 0x1, R3 ;  /* 0x0000000102077824 */ /* 0x040fe200078e0203 */
[----:B------:R-:W-:Y:S01]  /*05b0*/  IADD3 R11, PT, PT, RZ, -R2, RZ ;  /* 0x80000002ff0b7210 */ /* 0x000fe20007ffe0ff */
[----:B------:R-:W-:Y:S01]  /*05c0*/  BSSY.RECONVERGENT B0, `(.L_x_110) ;  /* 0x0000027000007945 */ /* 0x000fe20003800200 */
[----:B------:R-:W-:Y:S02]  /*05d0*/  ISETP.NE.U32.AND P2, PT, R2, RZ, PT ;  /* 0x000000ff0200720c */ /* 0x000fe40003f45070 */
[CC--:B------:R-:W-:Y:S02]  /*05e0*/  ISETP.GE.AND P0, PT, R7.reuse, R6.reuse, PT ;  /* 0x000000060700720c */ /* 0x0c0fe40003f06270 */
[----:B------:R-:W-:Y:S02]  /*05f0*/  VIMNMX R8, PT, PT, R7, R6, !PT ;  /* 0x0000000607087248 */ /* 0x000fe40007fe0100 */
[----:B------:R-:W-:-:S04]  /*0600*/  SEL R9, RZ, 0x1, P0 ;  /* 0x00000001ff097807 */ /* 0x000fc80000000000 */
[----:B------:R-:W-:Y:S01]  /*0610*/  IADD3 R7, PT, PT, R8, -R7, -R9 ;  /* 0x8000000708077210 */ /* 0x000fe20007ffe809 */
[----:B0-----:R-:W0:Y:S02]  /*0620*/  MUFU.RCP R10, R10 ;  /* 0x0000000a000a7308 */ /* 0x001e240000001000 */
[----:B0-----:R-:W-:-:S06]  /*0630*/  VIADD R4, R10, 0xffffffe ;  /* 0x0ffffffe0a047836 */ /* 0x001fcc0000000000 */
[----:B------:R0:W1:Y:S02]  /*0640*/  F2I.FTZ.U32.TRUNC.NTZ R5, R4 ;  /* 0x0000000400057305 */ /* 0x000064000021f000 */
[----:B0-----:R-:W-:Y:S02]  /*0650*/  IMAD.MOV.U32 R4, RZ, RZ, RZ ;  /* 0x000000ffff047224 */ /* 0x001fe400078e00ff */
[----:B-1----:R-:W-:-:S04]  /*0660*/  IMAD R11, R11, R5, RZ ;  /* 0x000000050b0b7224 */ /* 0x002fc800078e02ff */
[----:B------:R-:W-:-:S06]  /*0670*/  IMAD.HI.U32 R10, R5, R11, R4 ;  /* 0x0000000b050a7227 */ /* 0x000fcc00078e0004 */
[----:B------:R-:W-:-:S04]  /*0680*/  IMAD.HI.U32 R10, R10, R7, RZ ;  /* 0x000000070a0a7227 */ /* 0x000fc800078e00ff */
[----:B------:R-:W-:-:S04]  /*0690*/  IMAD.MOV R4, RZ, RZ, -R10 ;  /* 0x000000ffff047224 */ /* 0x000fc800078e0a0a */
[----:B------:R-:W-:-:S05]  /*06a0*/  IMAD R7, R2, R4, R7 ;  /* 0x0000000402077224 */ /* 0x000fca00078e0207 */
[----:B------:R-:W-:-:S13]  /*06b0*/  ISETP.GE.U32.AND P0, PT, R7, R2, PT ;  /* 0x000000020700720c */ /* 0x000fda0003f06070 */
[----:B------:R-:W-:Y:S01]  /*06c0*/  @P0 IADD3 R7, PT, PT, -R2, R7, RZ ;  /* 0x0000000702070210 */ /* 0x000fe20007ffe1ff */
[----:B------:R-:W-:-:S03]  /*06d0*/  @P0 VIADD R10, R10, 0x1 ;  /* 0x000000010a0a0836 */ /* 0x000fc60000000000 */
[----:B------:R-:W-:-:S13]  /*06e0*/  ISETP.GE.U32.AND P1, PT, R7, R2, PT ;  /* 0x000000020700720c */ /* 0x000fda0003f26070 */
[----:B------:R-:W-:Y:S01]  /*06f0*/  @P1 VIADD R10, R10, 0x1 ;  /* 0x000000010a0a1836 */ /* 0x000fe20000000000 */
[----:B------:R-:W-:-:S05]  /*0700*/  @!P2 LOP3.LUT R10, RZ, R2, RZ, 0x33, !PT ;  /* 0x00000002ff0aa212 */ /* 0x000fca00078e33ff */
[----:B------:R-:W-:-:S05]  /*0710*/  IMAD.IADD R4, R9, 0x1, R10 ;  /* 0x0000000109047824 */ /* 0x000fca00078e020a */
[C---:B------:R-:W-:Y:S02]  /*0720*/  LOP3.LUT R5, R4.reuse, 0x3, RZ, 0xc0, !PT ;  /* 0x0000000304057812 */ /* 0x040fe400078ec0ff */
[----:B------:R-:W-:Y:S02]  /*0730*/  ISETP.GE.U32.AND P1, PT, R4, 0x3, PT ;  /* 0x000000030400780c */ /* 0x000fe40003f26070 */
[----:B------:R-:W-:-:S13]  /*0740*/  ISETP.NE.AND P0, PT, R5, 0x3, PT ;  /* 0x000000030500780c */ /* 0x000fda0003f05270 */
[----:B------:R-:W-:Y:S05]  /*0750*/  @!P0 BRA `(.L_x_111) ;  /* 0x0000000000348947 */ /* 0x000fea0003800000 */
[----:B------:R-:W0:Y:S01]  /*0760*/  LDC.64 R8, c[0x0][0x3a0] ;  /* 0x0000e800ff087b82 */ /* 0x000e220000000a00 */
[----:B------:R-:W-:Y:S01]  /*0770*/  IADD3 R4, PT, PT, R4, 0x1, RZ ;  /* 0x0000000104047810 */ /* 0x000fe20007ffe0ff */
[----:B------:R-:W-:Y:S02]  /*0780*/  IMAD R7, R0, R6, R3 ;  /* 0x0000000600077224 */ /* 0x000fe400078e0203 */
[----:B------:R-:W-:Y:S01]  /*0790*/  IMAD.MOV.U32 R11, RZ, RZ, 0x7fffffff ;  /* 0x7fffffffff0b7424 */ /* 0x000fe200078e00ff */
[----:B------:R-:W-:-:S05]  /*07a0*/  LOP3.LUT R4, R4, 0x3, RZ, 0xc0, !PT ;  /* 0x0000000304047812 */ /* 0x000fca00078ec0ff */
[----:B------:R-:W-:-:S07]  /*07b0*/  IMAD.MOV R10, RZ, RZ, -R4 ;  /* 0x000000ffff0a7224 */ /* 0x000fce00078e0a04 */
.L_x_112:
[----:B0-----:R-:W-:Y:S01]  /*07c0*/  IMAD.WIDE R4, R7, 0x4, R8 ;  /* 0x0000000407047825 */ /* 0x001fe200078e0208 */
[----:B------:R-:W-:-:S03]  /*07d0*/  IADD3 R10, PT, PT, R10, 0x1, RZ ;  /* 0x000000010a0a7810 */ /* 0x000fc60007ffe0ff */
[----:B------:R-:W-:Y:S01]  /*07e0*/  IMAD.IADD R3, R2, 0x1, R3 ;  /* 0x0000000102037824 */ /* 0x000fe200078e0203 */
[----:B------:R1:W-:Y:S01]  /*07f0*/  STG.E desc[UR4][R4.64], R11 ;  /* 0x0000000b04007986 */ /* 0x0003e2000c101904 */
[----:B------:R-:W-:Y:S01]  /*0800*/  ISETP.NE.AND P0, PT, R10, RZ, PT ;  /* 0x000000ff0a00720c */ /* 0x000fe20003f05270 */
[----:B------:R-:W-:-:S12]  /*0810*/  IMAD.IADD R7, R2, 0x1, R7 ;  /* 0x0000000102077824 */ /* 0x000fd800078e0207 */
[----:B-1----:R-:W-:Y:S05]  /*0820*/  @P0 BRA `(.L_x_112) ;  /* 0xfffffffc00e40947 */ /* 0x002fea000383ffff */
.L_x_111:
[----:B------:R-:W-:Y:S05]  /*0830*/  BSYNC.RECONVERGENT B0 ;  /* 0x0000000000007941 */ /* 0x000fea0003800200 */
.L_x_110:
[----:B------:R-:W-:Y:S05]  /*0840*/  @!P1 EXIT ;  /* 0x000000000000994d */ /* 0x000fea0003800000 */
[----:B------:R-:W0:Y:S01]  /*0850*/  LDC.64 R4, c[0x0][0x3a0] ;  /* 0x0000e800ff047b82 */ /* 0x000e220000000a00 */
[----:B------:R-:W-:-:S07]  /*0860*/  MOV R7, 0x7fffffff ;  /* 0x7fffffff00077802 */ /* 0x000fce0000000f00 */
.L_x_113:
        /* <DEDUP_REMOVED lines=13> */
.L_x_109:
[----:B------:R-:W-:-:S13]  /*0940*/  ISETP.GE.AND P0, PT, R3, R6, PT ;  /* 0x000000060300720c */ /* 0x000fda0003f06270 */
[----:B------:R-:W-:Y:S05]  /*0950*/  @P0 EXIT ;  /* 0x000000000000094d */ /* 0x000fea0003800000 */
[----:B------:R-:W0:Y:S08]  /*0960*/  I2F.F64.U32 R10, R4 ;  /* 0x00000004000a7312 */ /* 0x000e300000201800 */
[----:B0-----:R-:W0:Y:S01]  /*0970*/  MUFU.RCP64H R7, R11 ;  /* 0x0000000b00077308 */ /* 0x001e220000001800 */
[----:B------:R-:W-:-:S05]  /*0980*/  VIADD R6, R11, 0x300402 ;  /* 0x003004020b067836 */ /* 0x000fca0000000000 */
[----:B------:R-:W-:Y:S01]  /*0990*/  FSETP.GEU.AND P0, PT, |R6|, 5.8789094863358348022e-39, PT ;  /* 0x004004020600780b */ /* 0x000fe20003f0e200 */
[----:B0-----:R-:W-:-:S08]  /*09a0*/  DFMA R8, -R10, R6, 1 ;  /* 0x3ff000000a08742b */ /* 0x001fd00000000106 */
[----:B------:R-:W-:-:S08]  /*09b0*/  DFMA R8, R8, R8, R8 ;  /* 0x000000080808722b */ /* 0x000fd00000000008 */
[----:B------:R-:W-:-:S08]  /*09c0*/  DFMA R8, R6, R8, R6 ;  /* 0x000000080608722b */ /* 0x000fd00000000006 */
[----:B------:R-:W-:-:S08]  /*09d0*/  DFMA R12, -R10, R8, 1 ;  /* 0x3ff000000a0c742b */ /* 0x000fd00000000108 */
[----:B------:R-:W-:Y:S01]  /*09e0*/  DFMA R6, R8, R12, R8 ;  /* 0x0000000c0806722b */ /* 0x000fe20000000008 */
[----:B------:R-:W-:Y:S10]  /*09f0*/  @P0 BRA `(.L_x_114) ;  /* 0x0000000000100947 */ /* 0x000ff40003800000 */
[----:B------:R-:W-:Y:S02]  /*0a00*/  LOP3.LUT R5, R11, 0x7fffffff, RZ, 0xc0, !PT ;  /* 0x7fffffff0b057812 */ /* 0x000fe400078ec0ff */
[----:B------:R-:W-:Y:S02]  /*0a10*/  MOV R8, 0xa40 ;  /* 0x00000a4000087802 */ /* 0x000fe40000000f00 */
[----:B------:R-:W-:-:S07]  /*0a20*/  IADD3 R12, PT, PT, R5, -0x100000, RZ ;  /* 0xfff00000050c7810 */ /* 0x000fce0007ffe0ff */
[----:B------:R-:W-:Y:S05]  /*0a30*/  CALL.REL.NOINC `($__internal_2_$__cuda_sm20_dblrcp_rn_slowpath_v3) ;  /* 0x0000000000647944 */ /* 0x000fea0003c00000 */
.L_x_114:
[----:B------:R-:W0:Y:S01]  /*0a40*/  LDC R5, c[0x0][0x398] ;  /* 0x0000e600ff057b82 */ /* 0x000e220000000800 */
[----:B------:R-:W1:Y:S07]  /*0a50*/  LDCU UR6, c[0x0][0x390] ;  /* 0x00007200ff0677ac */ /* 0x000e6e0008000800 */
[----:B------:R-:W2:Y:S01]  /*0a60*/  LDC.64 R8, c[0x0][0x3a0] ;  /* 0x0000e800ff087b82 */ /* 0x000ea20000000a00 */
[----:B01----:R-:W-:-:S07]  /*0a70*/  IADD3 R10, PT, PT, R4, -0x1, R5 ;  /* 0xffffffff040a7810 */ /* 0x003fce0007ffe005 */
.L_x_115:
[----:B------:R-:W-:-:S13]  /*0a80*/  ISETP.GE.AND P0, PT, R3, R10, PT ;  /* 0x0000000a0300720c */ /* 0x000fda0003f06270 */
[----:B0-----:R-:W0:Y:S01]  /*0a90*/  @P0 LDC.64 R18, c[0x0][0x380] ;  /* 0x0000e000ff120b82 */ /* 0x001e220000000a00 */
[----:B------:R-:W-:-:S04]  /*0aa0*/  @P0 IADD3 R5, P1, PT, -R4, R3, RZ ;  /* 0x0000000304050210 */ /* 0x000fc80007f3e1ff */
[----:B------:R-:W-:-:S03]  /*0ab0*/  @P0 LEA.HI.X.SX32 R14, R3, 0xffffffff, 0x1, P1 ;  /* 0xffffffff030e0811 */ /* 0x000fc600008f0eff */
[----:B------:R-:W1:Y:S01]  /*0ac0*/  @P0 LDC.64 R12, c[0x0][0x380] ;  /* 0x0000e000ff0c0b82 */ /* 0x000e620000000a00 */
[----:B0-----:R-:W-:-:S04]  /*0ad0*/  @P0 LEA R18, P1, R5, R18, 0x3 ;  /* 0x0000001205120211 */ /* 0x001fc800078218ff */
[----:B------:R-:W-:Y:S01]  /*0ae0*/  @P0 LEA.HI.X R19, R5, R19, R14, 0x3, P1 ;  /* 0x0000001305130211 */ /* 0x000fe200008f1c0e */
[----:B-1----:R-:W-:-:S04]  /*0af0*/  @P0 IMAD.WIDE R12, R3, 0x8, R12 ;  /* 0x00000008030c0825 */ /* 0x002fc800078e020c */
[----:B------:R-:W3:Y:S04]  /*0b00*/  @P0 LDG.E.64.CONSTANT R14, desc[UR4][R18.64+0x8] ;  /* 0x00000804120e0981 */ /* 0x000ee8000c1e9b00 */
[----:B------:R-:W3:Y:S01]  /*0b10*/  @P0 LDG.E.64.CONSTANT R12, desc[UR4][R12.64+0x8] ;  /* 0x000008040c0c0981 */ /* 0x000ee2000c1e9b00 */
[----:B------:R-:W-:Y:S02]  /*0b20*/  IMAD.MOV.U32 R5, RZ, RZ, 0x7fffffff ;  /* 0x7fffffffff057424 */ /* 0x000fe400078e00ff */
[----:B------:R-:W-:-:S04]  /*0b30*/  IMAD R17, R0, UR6, R3 ;  /* 0x0000000600117c24 */ /* 0x000fc8000f8e0203 */
[----:B--2---:R-:W-:-:S04]  /*0b40*/  IMAD.WIDE R16, R17, 0x4, R8 ;  /* 0x0000000411107825 */ /* 0x004fc800078e0208 */
[----:B------:R-:W-:Y:S01]  /*0b50*/  IMAD.IADD R3, R2, 0x1, R3 ;  /* 0x0000000102037824 */ /* 0x000fe200078e0203 */
[----:B---3--:R-:W-:-:S08]  /*0b60*/  @P0 DADD R14, R12, -R14 ;  /* 0x000000000c0e0229 */ /* 0x008fd0000000080e */
[----:B------:R-:W-:-:S06]  /*0b70*/  @P0 DMUL R14, R14, R6 ;  /* 0x000000060e0e0228 */ /* 0x000fcc0000000000 */
[----:B------:R-:W0:Y:S01]  /*0b80*/  @P0 F2F.F32.F64 R5, R14 ;  /* 0x0000000e00050310 */ /* 0x000e220000301000 */
[----:B------:R-:W-:Y:S01]  /*0b90*/  ISETP.GE.AND P0, PT, R3, UR6, PT ;  /* 0x0000000603007c0c */ /* 0x000fe2000bf06270 */
[----:B0-----:R0:W-:-:S12]  /*0ba0*/  STG.E desc[UR4][R16.64], R5 ;  /* 0x0000000510007986 */ /* 0x0011d8000c101904 */
[----:B------:R-:W-:Y:S05]  /*0bb0*/  @!P0 BRA `(.L_x_115) ;  /* 0xfffffffc00b08947 */ /* 0x000fea000383ffff */
[----:B------:R-:W-:Y:S05]  /*0bc0*/  EXIT ;  /* 0x000000000000794d */ /* 0x000fea0003800000 */
        .weak           $__internal_2_$__cuda_sm20_dblrcp_rn_slowpath_v3
        .type           $__internal_2_$__cuda_sm20_dblrcp_rn_slowpath_v3,@function
        .size           $__internal_2_$__cuda_sm20_dblrcp_rn_slowpath_v3,(.L_x_128 - $__internal_2_$__cuda_sm20_dblrcp_rn_slowpath_v3)
$__internal_2_$__cuda_sm20_dblrcp_rn_slowpath_v3:
[----:B------:R-:W-:Y:S01]  /*0bd0*/  MOV R6, R10 ;  /* 0x0000000a00067202 */ /* 0x000fe20000000f00 */
[----:B------:R-:W-:-:S06]  /*0be0*/  IMAD.MOV.U32 R7, RZ, RZ, R11 ;  /* 0x000000ffff077224 */ /* 0x000fcc00078e000b */
[----:B------:R-:W-:-:S14]  /*0bf0*/  DSETP.GTU.AND P0, PT, |R6|, +INF , PT ;  /* 0x7ff000000600742a */ /* 0x000fdc0003f0c200 */
[----:B------:R-:W-:Y:S05]  /*0c00*/  @P0 BRA `(.L_x_116) ;  /* 0x00000000007c0947 */ /* 0x000fea0003800000 */
[----:B------:R-:W-:-:S05]  /*0c10*/  LOP3.LUT R5, R11, 0x7fffffff, RZ, 0xc0, !PT ;  /* 0x7fffffff0b057812 */ /* 0x000fca00078ec0ff */
[----:B------:R-:W-:-:S05]  /*0c20*/  VIADD R9, R5, 0xffffffff ;  /* 0xffffffff05097836 */ /* 0x000fca0000000000 */
[----:B------:R-:W-:-:S13]  /*0c30*/  ISETP.GE.U32.AND P0, PT, R9, 0x7fefffff, PT ;  /* 0x7fefffff0900780c */ /* 0x000fda0003f06070 */
[----:B------:R-:W-:Y:S02]  /*0c40*/  @P0 LOP3.LUT R11, R7, 0x7ff00000, RZ, 0x3c, !PT ;  /* 0x7ff00000070b0812 */ /* 0x000fe400078e3cff */
[----:B------:R-:W-:Y:S01]  /*0c50*/  @P0 MOV R10, RZ ;  /* 0x000000ff000a0202 */ /* 0x000fe20000000f00 */
[----:B------:R-:W-:Y:S06]  /*0c60*/  @P0 BRA `(.L_x_117) ;  /* 0x00000000006c0947 */ /* 0x000fec0003800000 */
[----:B------:R-:W-:-:S13]  /*0c70*/  ISETP.GE.U32.AND P0, PT, R5, 0x1000001, PT ;  /* 0x010000010500780c */ /* 0x000fda0003f06070 */
[----:B------:R-:W-:Y:S05]  /*0c80*/  @!P0 BRA `(.L_x_118) ;  /* 0x0000000000348947 */ /* 0x000fea0003800000 */
[----:B------:R-:W-:Y:S02]  /*0c90*/  VIADD R11, R7, 0xc0200000 ;  /* 0xc0200000070b7836 */ /* 0x000fe40000000000 */
[----:B------:R-:W-:Y:S02]  /*0ca0*/  IMAD.MOV.U32 R10, RZ, RZ, R6 ;  /* 0x000000ffff0a7224 */ /* 0x000fe400078e0006 */
[----:B------:R-:W0:Y:S04]  /*0cb0*/  MUFU.RCP64H R13, R11 ;  /* 0x0000000b000d7308 */ /* 0x000e280000001800 */
[----:B0-----:R-:W-:-:S08]  /*0cc0*/  DFMA R14, -R10, R12, 1 ;  /* 0x3ff000000a0e742b */ /* 0x001fd0000000010c */
[----:B------:R-:W-:-:S08]  /*0cd0*/  DFMA R14, R14, R14, R14 ;  /* 0x0000000e0e0e722b */ /* 0x000fd0000000000e */
[----:B------:R-:W-:-:S08]  /*0ce0*/  DFMA R14, R12, R14, R12 ;  /* 0x0000000e0c0e722b */ /* 0x000fd0000000000c */
[----:B------:R-:W-:-:S08]  /*0cf0*/  DFMA R12, -R10, R14, 1 ;  /* 0x3ff000000a0c742b */ /* 0x000fd0000000010e */
[----:B------:R-:W-:-:S08]  /*0d00*/  DFMA R12, R14, R12, R14 ;  /* 0x0000000c0e0c722b */ /* 0x000fd0000000000e */
[----:B------:R-:W-:-:S08]  /*0d10*/  DMUL R12, R12, 2.2250738585072013831e-308 ;  /* 0x001000000c0c7828 */ /* 0x000fd00000000000 */
[----:B------:R-:W-:-:S08]  /*0d20*/  DFMA R6, -R6, R12, 1 ;  /* 0x3ff000000606742b */ /* 0x000fd0000000010c */
[----:B------:R-:W-:-:S08]  /*0d30*/  DFMA R6, R6, R6, R6 ;  /* 0x000000060606722b */ /* 0x000fd00000000006 */
[----:B------:R-:W-:Y:S01]  /*0d40*/  DFMA R10, R12, R6, R12 ;  /* 0x000000060c0a722b */ /* 0x000fe2000000000c */
[----:B------:R-:W-:Y:S10]  /*0d50*/  BRA `(.L_x_117) ;  /* 0x0000000000307947 */ /* 0x000ff40003800000 */
.L_x_118:
[----:B------:R-:W-:Y:S01]  /*0d60*/  DMUL R6, R6, 8.11296384146066816958e+31 ;  /* 0x4690000006067828 */ /* 0x000fe20000000000 */
[----:B------:R-:W-:-:S05]  /*0d70*/  MOV R10, R12 ;  /* 0x0000000c000a7202 */ /* 0x000fca0000000f00 */
[----:B------:R-:W0:Y:S02]  /*0d80*/  MUFU.RCP64H R11, R7 ;  /* 0x00000007000b7308 */ /* 0x000e240000001800 */
[----:B0-----:R-:W-:-:S08]  /*0d90*/  DFMA R12, -R6, R10, 1 ;  /* 0x3ff00000060c742b */ /* 0x001fd0000000010a */
[----:B------:R-:W-:-:S08]  /*0da0*/  DFMA R12, R12, R12, R12 ;  /* 0x0000000c0c0c722b */ /* 0x000fd0000000000c */
[----:B------:R-:W-:-:S08]  /*0db0*/  DFMA R12, R10, R12, R10 ;  /* 0x0000000c0a0c722b */ /* 0x000fd0000000000a */
[----:B------:R-:W-:-:S08]  /*0dc0*/  DFMA R10, -R6, R12, 1 ;  /* 0x3ff00000060a742b */ /* 0x000fd0000000010c */
[----:B------:R-:W-:-:S08]  /*0dd0*/  DFMA R10, R12, R10, R12 ;  /* 0x0000000a0c0a722b */ /* 0x000fd0000000000c */
[----:B------:R-:W-:Y:S01]  /*0de0*/  DMUL R10, R10, 8.11296384146066816958e+31 ;  /* 0x469000000a0a7828 */ /* 0x000fe20000000000 */
[----:B------:R-:W-:Y:S10]  /*0df0*/  BRA `(.L_x_117) ;  /* 0x0000000000087947 */ /* 0x000ff40003800000 */
.L_x_116:
[----:B------:R-:W-:Y:S01]  /*0e00*/  LOP3.LUT R11, R7, 0x80000, RZ, 0xfc, !PT ;  /* 0x00080000070b7812 */ /* 0x000fe200078efcff */
[----:B------:R-:W-:-:S07]  /*0e10*/  IMAD.MOV.U32 R10, RZ, RZ, R6 ;  /* 0x000000ffff0a7224 */ /* 0x000fce00078e0006 */
.L_x_117:
[----:B------:R-:W-:Y:S01]  /*0e20*/  IMAD.MOV.U32 R9, RZ, RZ, 0x0 ;  /* 0x00000000ff097424 */ /* 0x000fe200078e00ff */
[----:B------:R-:W-:Y:S01]  /*0e30*/  MOV R7, R11 ;  /* 0x0000000b00077202 */ /* 0x000fe20000000f00 */
[----:B------:R-:W-:Y:S02]  /*0e40*/  IMAD.MOV.U32 R6, RZ, RZ, R10 ;  /* 0x000000ffff067224 */ /* 0x000fe400078e000a */
[----:B------:R-:W-:Y:S05]  /*0e50*/  RET.REL.NODEC R8 `(sma_batch_from_prefix_f64) ;  /* 0xfffffff008687950 */ /* 0x000fea0003c3ffff */
.L_x_119:
        /* <DEDUP_REMOVED lines=10> */
.L_x_128:


//--------------------- .text.sma_exclusive_prefix_f64 --------------------------
	.section	.text.sma_exclusive_prefix_f64,"ax",@progbits
	.align	128
        .global         sma_exclusive_prefix_f64
        .type           sma_exclusive_prefix_f64,@function
        .size           sma_exclusive_prefix_f64,(.L_x_132 - sma_exclusive_prefix_f64)
        .other          sma_exclusive_prefix_f64,@"STO_CUDA_ENTRY STV_DEFAULT"
sma_exclusive_prefix_f64:
.text.sma_exclusive_prefix_f64:
[----:B------:R-:W-:Y:S01]  /*0000*/  LDC R1, c[0x0][0x37c] ;  /* 0x0000df00ff017b82 */ /* 0x000fe20000000800 */
[----:B------:R-:W0:Y:S07]  /*0010*/  S2R R0, SR_TID.X ;  /* 0x0000000000007919 */ /* 0x000e2e0000002100 */
[----:B------:R-:W0:Y:S08]  /*0020*/  S2UR UR4, SR_CTAID.X ;  /* 0x00000000000479c3 */ /* 0x000e300000002500 */
[----:B------:R-:W1:Y:S01]  /*0030*/  LDC R4, c[0x0][0x388] ;  /* 0x0000e200ff047b82 */ /* 0x000e620000000800 */
[----:B0-----:R-:W-:-:S04]  /*0040*/  LOP3.LUT P0, RZ, R0, UR4, RZ, 0xfc, !PT ;  /* 0x0000000400ff7c12 */ /* 0x001fc8000f80fcff */
[----:B-1----:R-:W-:-:S13]  /*0050*/  ISETP.LT.OR P0, PT, R4, 0x1, P0 ;  /* 0x000000010400780c */ /* 0x002fda0000701670 */
[----:B------:R-:W-:Y:S05]  /*0060*/  @P0 EXIT ;  /* 0x000000000000094d */ /* 0x000fea0003800000 */
[----:B------:R-:W0:Y:S01]  /*0070*/  LDC.64 R2, c[0x0][0x390] ;  /* 0x0000e400ff027b82 */ /* 0x000e220000000a00 */
[----:B------:R-:W0:Y:S01]  /*0080*/  LDCU.64 UR8, c[0x0][0x358] ;  /* 0x00006b00ff0877ac */ /* 0x000e220008000a00 */
[C---:B------:R-:W-:Y:S01]  /*0090*/  VIADD R0, R4.reuse, 0xffffffff ;  /* 0xffffffff04007836 */ /* 0x040fe20000000000 */
[----:B------:R-:W-:Y:S02]  /*00a0*/  LOP3.LUT R24, R4, 0x7, RZ, 0xc0, !PT ;  /* 0x0000000704187812 */ /* 0x000fe400078ec0ff */
[----:B------:R-:W-:Y:S02]  /*00b0*/  CS2R R16, SRZ ;  /* 0x0000000000107805 */ /* 0x000fe4000001ff00 */
[----:B------:R-:W-:Y:S01]  /*00c0*/  ISETP.GE.U32.AND P1, PT, R0, 0x7, PT ;  /* 0x000000070000780c */ /* 0x000fe20003f26070 */
[----:B------:R-:W-:Y:S01]  /*00d0*/  IMAD.MOV.U32 R0, RZ, RZ, RZ ;  /* 0x000000ffff007224 */ /* 0x000fe200078e00ff */
[----:B------:R-:W-:Y:S01]  /*00e0*/  ISETP.NE.AND P0, PT, R24, RZ, PT ;  /* 0x000000ff1800720c */ /* 0x000fe20003f05270 */
[----:B0-----:R0:W-:Y:S10]  /*00f0*/  STG.E.64 desc[UR8][R2.64], RZ ;  /* 0x000000ff02007986 */ /* 0x0011f4000c101b08 */
[----:B------:R-:W-:Y:S05]  /*0100*/  @!P1 BRA `(.L_x_120) ;  /* 0x0000000400389947 */ /* 0x000fea0003800000 */
[----:B------:R-:W1:Y:S01]  /*0110*/  LDCU.64 UR6, c[0x0][0x380] ;  /* 0x00007000ff0677ac */ /* 0x000e620008000a00 */
[----:B------:R-:W2:Y:S01]  /*0120*/  LDC R25, c[0x0][0x38c] ;  /* 0x0000e300ff197b82 */ /* 0x000ea20000000800 */
[----:B------:R-:W-:Y:S02]  /*0130*/  LOP3.LUT R0, R4, 0x7ffffff8, RZ, 0xc0, !PT ;  /* 0x7ffffff804007812 */ /* 0x000fe400078ec0ff */
[----:B------:R-:W-:Y:S01]  /*0140*/  CS2R R16, SRZ ;  /* 0x0000000000107805 */ /* 0x000fe2000001ff00 */
[----:B------:R-:W3:Y:S01]  /*0150*/  LDCU.64 UR4, c[0x0][0x390] ;  /* 0x00007200ff0477ac */ /* 0x000ee20008000a00 */
[----:B-1----:R-:W-:Y:S02]  /*0160*/  UIADD3 UR6, UP0, UPT, UR6, 0x10, URZ ;  /* 0x0000001006067890 */ /* 0x002fe4000ff1e0ff */
[----:B---3--:R-:W-:Y:S02]  /*0170*/  UIADD3 UR4, UP1, UPT, UR4, 0x20, URZ ;  /* 0x0000002004047890 */ /* 0x008fe4000ff3e0ff */
[----:B------:R-:W-:-:S02]  /*0180*/  UIADD3.X UR7, UPT, UPT, URZ, UR7, URZ, UP0, !UPT ;  /* 0x00000007ff077290 */ /* 0x000fc400087fe4ff */
[----:B0-----:R-:W-:Y:S01]  /*0190*/  IMAD.U32 R2, RZ, RZ, UR6 ;  /* 0x00000006ff027e24 */ /* 0x001fe2000f8e00ff */
[----:B------:R-:W-:Y:S01]  /*01a0*/  UIADD3.X UR5, UPT, UPT, URZ, UR5, URZ, UP1, !UPT ;  /* 0x00000005ff057290 */ /* 0x000fe20008ffe4ff */
[----:B------:R-:W-:Y:S01]  /*01b0*/  IMAD.U32 R22, RZ, RZ, UR4 ;  /* 0x00000004ff167e24 */ /* 0x000fe2000f8e00ff */
[----:B------:R-:W-:Y:S01]  /*01c0*/  UMOV UR4, URZ ;  /* 0x000000ff00047c82 */ /* 0x000fe20008000000 */
[----:B------:R-:W-:-:S03]  /*01d0*/  IMAD.U32 R3, RZ, RZ, UR7 ;  /* 0x00000007ff037e24 */ /* 0x000fc6000f8e00ff */
[----:B------:R-:W-:-:S07]  /*01e0*/  IMAD.U32 R23, RZ, RZ, UR5 ;  /* 0x00000005ff177e24 */ /* 0x000fce000f8e00ff */
.L_x_121:
[----:B--2---:R-:W-:Y:S01]  /*01f0*/  ISETP.LE.AND P6, PT, R25, UR4, PT ;  /* 0x0000000419007c0c */ /* 0x004fe2000bfc3270 */
[----:B------:R-:W-:-:S06]  /*0200*/  UIADD3 UR5, UPT, UPT, UR4, 0x1, URZ ;  /* 0x0000000104057890 */ /* 0x000fcc000fffe0ff */
[----:B------:R-:W-:-:S06]  /*0210*/  ISETP.LE.AND P1, PT, R25, UR5, PT ;  /* 0x0000000519007c0c */ /* 0x000fcc000bf23270 */
[----:B-1----:R-:W2:Y:S07]  /*0220*/  @P6 LDG.E.CONSTANT R8, desc[UR8][R2.64+-0x10] ;  /* 0xfffff00802086981 */ /* 0x002eae000c1e9900 */
[----:B------:R-:W3:Y:S01]  /*0230*/  @P1 LDG.E.CONSTANT R12, desc[UR8][R2.64+-0xc] ;  /* 0xfffff408020c1981 */ /* 0x000ee2000c1e9900 */
[----:B------:R-:W-:-:S06]  /*0240*/  UIADD3 UR5, UPT, UPT, UR4, 0x2, URZ ;  /* 0x0000000204057890 */ /* 0x000fcc000fffe0ff */
[----:B------:R-:W-:Y:S01]  /*0250*/  ISETP.LE.AND P2, PT, R25, UR5, PT ;  /* 0x0000000519007c0c */ /* 0x000fe2000bf43270 */
[----:B------:R-:W-:-:S06]  /*0260*/  UIADD3 UR5, UPT, UPT, UR4, 0x3, URZ ;  /* 0x0000000304057890 */ /* 0x000fcc000fffe0ff */
[----:B------:R-:W-:Y:S01]  /*0270*/  ISETP.LE.AND P3, PT, R25, UR5, PT ;  /* 0x0000000519007c0c */ /* 0x000fe2000bf63270 */
[----:B------:R-:W-:-:S05]  /*0280*/  UIADD3 UR5, UPT, UPT, UR4, 0x4, URZ ;  /* 0x0000000404057890 */ /* 0x000fca000fffe0ff */
[----:B------:R-:W4:Y:S01]  /*0290*/  @P2 LDG.E.CONSTANT R28, desc[UR8][R2.64+-0x8] ;  /* 0xfffff808021c2981 */ /* 0x000f22000c1e9900 */
[----:B------:R-:W-:Y:S01]  /*02a0*/  ISETP.LE.AND P4, PT, R25, UR5, PT ;  /* 0x0000000519007c0c */ /* 0x000fe2000bf83270 */
[----:B------:R-:W-:Y:S01]  /*02b0*/  UIADD3 UR5, UPT, UPT, UR4, 0x5, URZ ;  /* 0x0000000504057890 */ /* 0x000fe2000fffe0ff */
[----:B------:R-:W-:-:S04]  /*02c0*/  CS2R R14, SRZ ;  /* 0x00000000000e7805 */ /* 0x000fc8000001ff00 */
[----:B------:R-:W5:Y:S01]  /*02d0*/  @P3 LDG.E.CONSTANT R29, desc[UR8][R2.64+-0x4] ;  /* 0xfffffc08021d3981 */ /* 0x000f62000c1e9900 */
[----:B------:R-:W-:Y:S01]  /*02e0*/  ISETP.LE.AND P5, PT, R25, UR5, PT ;  /* 0x0000000519007c0c */ /* 0x000fe2000bfa3270 */
[----:B------:R-:W-:Y:S01]  /*02f0*/  UIADD3 UR5, UPT, UPT, UR4, 0x6, URZ ;  /* 0x0000000604057890 */ /* 0x000fe2000fffe0ff */
[----:B------:R-:W-:-:S04]  /*0300*/  CS2R R4, SRZ ;  /* 0x0000000000047805 */ /* 0x000fc8000001ff00 */
[----:B------:R-:W5:Y:S07]  /*0310*/  @P4 LDG.E.CONSTANT R27, desc[UR8][R2.64] ;  /* 0x00000008021b4981 */ /* 0x000f6e000c1e9900 */
[----:B------:R-:W5:Y:S01]  /*0320*/  @P5 LDG.E.CONSTANT R26, desc[UR8][R2.64+0x4] ;  /* 0x00000408021a5981 */ /* 0x000f62000c1e9900 */
[----:B--2---:R-:W0:Y:S01]  /*0330*/  @P6 F2F.F64.F32 R14, R8 ;  /* 0x00000008000e6310 */ /* 0x004e220000201800 */
[----:B------:R-:W-:Y:S01]  /*0340*/  ISETP.LE.AND P6, PT, R25, UR5, PT ;  /* 0x0000000519007c0c */ /* 0x000fe2000bfc3270 */
[----:B------:R-:W-:-:S06]  /*0350*/  UIADD3 UR5, UPT, UPT, UR4, 0x7, URZ ;  /* 0x0000000704057890 */ /* 0x000fcc000fffe0ff */
[----:B---3--:R-:W1:Y:S01]  /*0360*/  @P1 F2F.F64.F32 R4, R12 ;  /* 0x0000000c00041310 */ /* 0x008e620000201800 */
[----:B------:R-:W-:-:S05]  /*0370*/  ISETP.LE.AND P1, PT, R25, UR5, PT ;  /* 0x0000000519007c0c */ /* 0x000fca000bf23270 */
[----:B------:R-:W2:Y:S08]  /*0380*/  @P6 LDG.E.CONSTANT R21, desc[UR8][R2.64+0x8] ;  /* 0x0000080802156981 */ /* 0x000eb0000c1e9900 */
[----:B------:R3:W2:Y:S01]  /*0390*/  @P1 LDG.E.CONSTANT R20, desc[UR8][R2.64+0xc] ;  /* 0x00000c0802141981 */ /* 0x0006a2000c1e9900 */
[----:B------:R-:W-:Y:S01]  /*03a0*/  CS2R R6, SRZ ;  /* 0x0000000000067805 */ /* 0x000fe2000001ff00 */
[----:B0-----:R-:W-:Y:S01]  /*03b0*/  DADD R14, R14, R16 ;  /* 0x000000000e0e7229 */ /* 0x001fe20000000010 */
[----:B------:R-:W-:-:S04]  /*03c0*/  CS2R R8, SRZ ;  /* 0x0000000000087805 */ /* 0x000fc8000001ff00 */
[----:B----4-:R-:W0:Y:S03]  /*03d0*/  @P2 F2F.F64.F32 R6, R28 ;  /* 0x0000001c00062310 */ /* 0x010e260000201800 */
[----:B-1----:R-:W-:Y:S01]  /*03e0*/  DADD R4, R14, R4 ;  /* 0x000000000e047229 */ /* 0x002fe20000000004 */
[----:B------:R-:W-:-:S04]  /*03f0*/  CS2R R10, SRZ ;  /* 0x00000000000a7805 */ /* 0x000fc8000001ff00 */
[----:B-----5:R-:W1:Y:S01]  /*0400*/  @P3 F2F.F64.F32 R8, R29 ;  /* 0x0000001d00083310 */ /* 0x020e620000201800 */
[----:B------:R-:W-:Y:S02]  /*0410*/  CS2R R12, SRZ ;  /* 0x00000000000c7805 */ /* 0x000fe4000001ff00 */
[----:B0-----:R-:W-:-:S05]  /*0420*/  DADD R6, R4, R6 ;  /* 0x0000000004067229 */ /* 0x001fca0000000006 */
[----:B------:R-:W0:Y:S01]  /*0430*/  @P4 F2F.F64.F32 R10, R27 ;  /* 0x0000001b000a4310 */ /* 0x000e220000201800 */
[----:B------:R-:W-:Y:S02]  /*0440*/  CS2R R18, SRZ ;  /* 0x0000000000127805 */ /* 0x000fe4000001ff00 */
[----:B-1----:R-:W-:-:S05]  /*0450*/  DADD R8, R6, R8 ;  /* 0x0000000006087229 */ /* 0x002fca0000000008 */
[----:B------:R-:W1:Y:S01]  /*0460*/  @P5 F2F.F64.F32 R12, R26 ;  /* 0x0000001a000c5310 */ /* 0x000e620000201800 */
[----:B------:R-:W-:Y:S02]  /*0470*/  CS2R R16, SRZ ;  /* 0x0000000000107805 */ /* 0x000fe4000001ff00 */
[----:B0-----:R-:W-:Y:S01]  /*0480*/  DADD R10, R8, R10 ;  /* 0x00000000080a7229 */ /* 0x001fe2000000000a */
[----:B------:R-:W-:-:S07]  /*0490*/  UIADD3 UR4, UPT, UPT, UR4, 0x8, URZ ;  /* 0x0000000804047890 */ /* 0x000fce000fffe0ff */
[----:B-1----:R-:W-:Y:S01]  /*04a0*/  DADD R12, R10, R12 ;  /* 0x000000000a0c7229 */ /* 0x002fe2000000000c */
[----:B---3--:R-:W-:-:S05]  /*04b0*/  IADD3 R2, P2, PT, R2, 0x20, RZ ;  /* 0x0000002002027810 */ /* 0x008fca0007f5e0ff */
[----:B------:R-:W-:Y:S01]  /*04c0*/  IMAD.X R3, RZ, RZ, R3, P2 ;  /* 0x000000ffff037224 */ /* 0x000fe200010e0603 */
[----:B--2---:R-:W0:Y:S08]  /*04d0*/  @P6 F2F.F64.F32 R18, R21 ;  /* 0x0000001500126310 */ /* 0x004e300000201800 */
[----:B------:R1:W2:Y:S01]  /*04e0*/  @P1 F2F.F64.F32 R16, R20 ;  /* 0x0000001400101310 */ /* 0x0002a20000201800 */
[----:B------:R-:W-:Y:S01]  /*04f0*/  ISETP.NE.AND P1, PT, R0, UR4, PT ;  /* 0x0000000400007c0c */ /* 0x000fe2000bf25270 */
[----:B0-----:R-:W-:Y:S01]  /*0500*/  DADD R18, R12, R18 ;  /* 0x000000000c127229 */ /* 0x001fe20000000012 */
[----:B-1----:R-:W-:-:S02]  /*0510*/  IMAD.MOV.U32 R20, RZ, RZ, R22 ;  /* 0x000000ffff147224 */ /* 0x002fc400078e0016 */
[----:B------:R-:W-:-:S05]  /*0520*/  IMAD.MOV.U32 R21, RZ, RZ, R23 ;  /* 0x000000ffff157224 */ /* 0x000fca00078e0017 */
[----:B--2---:R-:W-:Y:S01]  /*0530*/  DADD R16, R18, R16 ;  /* 0x0000000012107229 */ /* 0x004fe20000000010 */
[----:B------:R-:W-:Y:S01]  /*0540*/  IADD3 R22, P3, PT, R20, 0x40, RZ ;  /* 0x0000004014167810 */ /* 0x000fe20007f7e0ff */
[----:B------:R1:W-:Y:S04]  /*0550*/  STG.E.64 desc[UR8][R20.64+-0x18], R14 ;  /* 0xffffe80e14007986 */ /* 0x0003e8000c101b08 */
[----:B------:R1:W-:Y:S01]  /*0560*/  STG.E.64 desc[UR8][R20.64+-0x10], R4 ;  /* 0xfffff00414007986 */ /* 0x0003e2000c101b08 */
[----:B------:R-:W-:-:S03]  /*0570*/  IMAD.X R23, RZ, RZ, R21, P3 ;  /* 0x000000ffff177224 */ /* 0x000fc600018e0615 */
[----:B------:R1:W-:Y:S04]  /*0580*/  STG.E.64 desc[UR8][R20.64+-0x8], R6 ;  /* 0xfffff80614007986 */ /* 0x0003e8000c101b08 */
[----:B------:R1:W-:Y:S04]  /*0590*/  STG.E.64 desc[UR8][R20.64], R8 ;  /* 0x0000000814007986 */ /* 0x0003e8000c101b08 */
[----:B------:R1:W-:Y:S04]  /*05a0*/  STG.E.64 desc[UR8][R20.64+0x8], R10 ;  /* 0x0000080a14007986 */ /* 0x0003e8000c101b08 */
[----:B------:R1:W-:Y:S04]  /*05b0*/  STG.E.64 desc[UR8][R20.64+0x10], R12 ;  /* 0x0000100c14007986 */ /* 0x0003e8000c101b08 */
[----:B------:R1:W-:Y:S04]  /*05c0*/  STG.E.64 desc[UR8][R20.64+0x18], R18 ;  /* 0x0000181214007986 */ /* 0x0003e8000c101b08 */
[----:B------:R1:W-:Y:S01]  /*05d0*/  STG.E.64 desc[UR8][R20.64+0x20], R16 ;  /* 0x0000201014007986 */ /* 0x0003e2000c101b08 */
[----:B------:R-:W-:Y:S05]  /*05e0*/  @P1 BRA `(.L_x_121) ;  /* 0xfffffffc00001947 */ /* 0x000fea000383ffff */
.L_x_120:
[----:B------:R-:W-:Y:S05]  /*05f0*/  @!P0 EXIT ;  /* 0x000000000000894d */ /* 0x000fea0003800000 */
[----:B0-----:R-:W1:Y:S01]  /*0600*/  LDC R2, c[0x0][0x388] ;  /* 0x0000e200ff027b82 */ /* 0x001e620000000800 */
[----:B------:R-:W-:Y:S02]  /*0610*/  ISETP.GE.U32.AND P0, PT, R24, 0x4, PT ;  /* 0x000000041800780c */ /* 0x000fe40003f06070 */
[----:B-1----:R-:W-:-:S04]  /*0620*/  LOP3.LUT R14, R2, 0x3, RZ, 0xc0, !PT ;  /* 0x00000003020e7812 */ /* 0x002fc800078ec0ff */
[----:B------:R-:W-:-:S07]  /*0630*/  ISETP.NE.AND P4, PT, R14, RZ, PT ;  /* 0x000000ff0e00720c */ /* 0x000fce0003f85270 */
[----:B------:R-:W-:Y:S06]  /*0640*/  @!P0 BRA `(.L_x_122) ;  /* 0x0000000000848947 */ /* 0x000fec0003800000 */
[----:B------:R-:W0:Y:S01]  /*0650*/  LDCU UR4, c[0x0][0x38c] ;  /* 0x00007180ff0477ac */ /* 0x000e220008000800 */
[----:B------:R-:W1:Y:S01]  /*0660*/  LDC.64 R4, c[0x0][0x380] ;  /* 0x0000e000ff047b82 */ /* 0x000e620000000a00 */
[----:B------:R-:W-:Y:S01]  /*0670*/  VIADD R3, R0, 0x1 ;  /* 0x0000000100037836 */ /* 0x000fe20000000000 */
[----:B------:R-:W-:Y:S02]  /*0680*/  CS2R R6, SRZ ;  /* 0x0000000000067805 */ /* 0x000fe4000001ff00 */
[----:B------:R-:W-:-:S04]  /*0690*/  CS2R R8, SRZ ;  /* 0x0000000000087805 */ /* 0x000fc8000001ff00 */
[----:B------:R-:W2:Y:S01]  /*06a0*/  LDC.64 R10, c[0x0][0x390] ;  /* 0x0000e400ff0a7b82 */ /* 0x000ea20000000a00 */
[C---:B0-----:R-:W-:Y:S02]  /*06b0*/  ISETP.GE.AND P0, PT, R0.reuse, UR4, PT ;  /* 0x0000000400007c0c */ /* 0x041fe4000bf06270 */
[----:B------:R-:W-:Y:S01]  /*06c0*/  ISETP.GE.AND P1, PT, R3, UR4, PT ;  /* 0x0000000403007c0c */ /* 0x000fe2000bf26270 */
[----:B-1----:R-:W-:-:S04]  /*06d0*/  IMAD.WIDE.U32 R12, R0, 0x4, R4 ;  /* 0x00000004000c7825 */ /* 0x002fc800078e0004 */
[----:B------:R-:W-:-:S06]  /*06e0*/  VIADD R4, R0, 0x2 ;  /* 0x0000000200047836 */ /* 0x000fcc0000000000 */
[----:B------:R-:W3:Y:S01]  /*06f0*/  @P0 LDG.E.CONSTANT R3, desc[UR8][R12.64] ;  /* 0x000000080c030981 */ /* 0x000ee2000c1e9900 */
[----:B------:R-:W-:Y:S01]  /*0700*/  ISETP.GE.AND P2, PT, R4, UR4, PT ;  /* 0x0000000404007c0c */ /* 0x000fe2000bf46270 */
[----:B------:R-:W-:Y:S02]  /*0710*/  VIADD R4, R0, 0x3 ;  /* 0x0000000300047836 */ /* 0x000fe40000000000 */
[----:B------:R-:W4:Y:S03]  /*0720*/  @P1 LDG.E.CONSTANT R15, desc[UR8][R12.64+0x4] ;  /* 0x000004080c0f1981 */ /* 0x000f26000c1e9900 */
[----:B------:R-:W-:-:S07]  /*0730*/  ISETP.GE.AND P3, PT, R4, UR4, PT ;  /* 0x0000000404007c0c */ /* 0x000fce000bf66270 */
[----:B------:R-:W5:Y:S06]  /*0740*/  @P2 LDG.E.CONSTANT R18, desc[UR8][R12.64+0x8] ;  /* 0x000008080c122981 */ /* 0x000f6c000c1e9900 */
[----:B------:R-:W5:Y:S01]  /*0750*/  @P3 LDG.E.CONSTANT R19, desc[UR8][R12.64+0xc] ;  /* 0x00000c080c133981 */ /* 0x000f62000c1e9900 */
[----:B------:R-:W-:Y:S01]  /*0760*/  CS2R R4, SRZ ;  /* 0x0000000000047805 */ /* 0x000fe2000001ff00 */
[----:B--2---:R-:W-:-:S04]  /*0770*/  IMAD.WIDE.U32 R10, R0, 0x8, R10 ;  /* 0x00000008000a7825 */ /* 0x004fc800078e000a */
[----:B------:R-:W-:Y:S01]  /*0780*/  VIADD R0, R0, 0x4 ;  /* 0x0000000400007836 */ /* 0x000fe20000000000 */
[----:B---3--:R-:W0:Y:S08]  /*0790*/  @P0 F2F.F64.F32 R4, R3 ;  /* 0x0000000300040310 */ /* 0x008e300000201800 */
[----:B----4-:R-:W1:Y:S01]  /*07a0*/  @P1 F2F.F64.F32 R6, R15 ;  /* 0x0000000f00061310 */ /* 0x010e620000201800 */
[----:B0-----:R-:W-:-:S07]  /*07b0*/  DADD R4, R16, R4 ;  /* 0x0000000010047229 */ /* 0x001fce0000000004 */
[----:B-----5:R-:W0:Y:S01]  /*07c0*/  @P2 F2F.F64.F32 R8, R18 ;  /* 0x0000001200082310 */ /* 0x020e220000201800 */
[----:B------:R-:W-:Y:S01]  /*07d0*/  CS2R R16, SRZ ;  /* 0x0000000000107805 */ /* 0x000fe2000001ff00 */
[----:B------:R2:W-:Y:S01]  /*07e0*/  STG.E.64 desc[UR8][R10.64+0x8], R4 ;  /* 0x000008040a007986 */ /* 0x0005e2000c101b08 */
[----:B-1----:R-:W-:-:S05]  /*07f0*/  DADD R6, R4, R6 ;  /* 0x0000000004067229 */ /* 0x002fca0000000006 */
[----:B------:R-:W1:Y:S02]  /*0800*/  @P3 F2F.F64.F32 R16, R19 ;  /* 0x0000001300103310 */ /* 0x000e640000201800 */
[----:B------:R2:W-:Y:S01]  /*0810*/  STG.E.64 desc[UR8][R10.64+0x10], R6 ;  /* 0x000010060a007986 */ /* 0x0005e2000c101b08 */
[----:B0-----:R-:W-:-:S07]  /*0820*/  DADD R8, R6, R8 ;  /* 0x0000000006087229 */ /* 0x001fce0000000008 */
[----:B------:R2:W-:Y:S01]  /*0830*/  STG.E.64 desc[UR8][R10.64+0x18], R8 ;  /* 0x000018080a007986 */ /* 0x0005e2000c101b08 */
[----:B-1----:R-:W-:-:S07]  /*0840*/  DADD R16, R8, R16 ;  /* 0x0000000008107229 */ /* 0x002fce0000000010 */
[----:B------:R2:W-:Y:S04]  /*0850*/  STG.E.64 desc[UR8][R10.64+0x20], R16 ;  /* 0x000020100a007986 */ /* 0x0005e8000c101b08 */
.L_x_122:
[----:B------:R-:W-:Y:S05]  /*0860*/  @!P4 EXIT ;  /* 0x000000000000c94d */ /* 0x000fea0003800000 */
[----:B------:R-:W-:Y:S02]  /*0870*/  ISETP.NE.AND P0, PT, R14, 0x1, PT ;  /* 0x000000010e00780c */ /* 0x000fe40003f05270 */
[----:B------:R-:W-:-:S04]  /*0880*/  LOP3.LUT R2, R2, 0x1, RZ, 0xc0, !PT ;  /* 0x0000000102027812 */ /* 0x000fc800078ec0ff */
[----:B------:R-:W-:-:S07]  /*0890*/  ISETP.NE.U32.AND P1, PT, R2, 0x1, PT ;  /* 0x000000010200780c */ /* 0x000fce0003f25070 */
[----:B------:R-:W-:Y:S06]  /*08a0*/  @!P0 BRA `(.L_x_123) ;  /* 0x00000000004c8947 */ /* 0x000fec0003800000 */
[----:B------:R-:W0:Y:S01]  /*08b0*/  LDCU UR4, c[0x0][0x38c] ;  /* 0x00007180ff0477ac */ /* 0x000e220008000800 */
[----:B------:R-:W1:Y:S01]  /*08c0*/  LDC.64 R2, c[0x0][0x380] ;  /* 0x0000e000ff027b82 */ /* 0x000e620000000a00 */
[----:B--2---:R-:W-:-:S07]  /*08d0*/  VIADD R4, R0, 0x1 ;  /* 0x0000000100047836 */ /* 0x004fce0000000000 */
[----:B------:R-:W2:Y:S01]  /*08e0*/  LDC.64 R8, c[0x0][0x390] ;  /* 0x0000e400ff087b82 */ /* 0x000ea20000000a00 */
[----:B0-----:R-:W-:Y:S02]  /*08f0*/  ISETP.GE.AND P0, PT, R0, UR4, PT ;  /* 0x0000000400007c0c */ /* 0x001fe4000bf06270 */
[----:B------:R-:W-:Y:S01]  /*0900*/  ISETP.GE.AND P2, PT, R4, UR4, PT ;  /* 0x0000000404007c0c */ /* 0x000fe2000bf46270 */
[----:B-1----:R-:W-:-:S10]  /*0910*/  IMAD.WIDE.U32 R6, R0, 0x4, R2 ;  /* 0x0000000400067825 */ /* 0x002fd400078e0002 */
[----:B------:R-:W3:Y:S04]  /*0920*/  @P0 LDG.E.CONSTANT R10, desc[UR8][R6.64] ;  /* 0x00000008060a0981 */ /* 0x000ee8000c1e9900 */
[----:B------:R-:W4:Y:S01]  /*0930*/  @P2 LDG.E.CONSTANT R11, desc[UR8][R6.64+0x4] ;  /* 0x00000408060b2981 */ /* 0x000f22000c1e9900 */
[----:B------:R-:W-:Y:S02]  /*0940*/  CS2R R2, SRZ ;  /* 0x0000000000027805 */ /* 0x000fe4000001ff00 */
[----:B------:R-:W-:Y:S01]  /*0950*/  CS2R R4, SRZ ;  /* 0x0000000000047805 */ /* 0x000fe2000001ff00 */
[----:B--2---:R-:W-:-:S04]  /*0960*/  IMAD.WIDE.U32 R8, R0, 0x8, R8 ;  /* 0x0000000800087825 */ /* 0x004fc800078e0008 */
[----:B------:R-:W-:Y:S01]  /*0970*/  VIADD R0, R0, 0x2 ;  /* 0x0000000200007836 */ /* 0x000fe20000000000 */
[----:B---3--:R-:W0:Y:S08]  /*0980*/  @P0 F2F.F64.F32 R2, R10 ;  /* 0x0000000a00020310 */ /* 0x008e300000201800 */
[----:B----4-:R-:W1:Y:S01]  /*0990*/  @P2 F2F.F64.F32 R4, R11 ;  /* 0x0000000b00042310 */ /* 0x010e620000201800 */
[----:B0-----:R-:W-:-:S07]  /*09a0*/  DADD R2, R16, R2 ;  /* 0x0000000010027229 */ /* 0x001fce0000000002 */
[----:B------:R0:W-:Y:S01]  /*09b0*/  STG.E.64 desc[UR8][R8.64+0x8], R2 ;  /* 0x0000080208007986 */ /* 0x0001e2000c101b08 */
[----:B-1----:R-:W-:-:S07]  /*09c0*/  DADD R16, R2, R4 ;  /* 0x0000000002107229 */ /* 0x002fce0000000004 */
[----:B------:R0:W-:Y:S04]  /*09d0*/  STG.E.64 desc[UR8][R8.64+0x10], R16 ;  /* 0x0000101008007986 */ /* 0x0001e8000c101b08 */
.L_x_123:
[----:B------:R-:W-:Y:S05]  /*09e0*/  @P1 EXIT ;  /* 0x000000000000194d */ /* 0x000fea0003800000 */
[----:B------:R-:W1:Y:S01]  /*09f0*/  LDCU UR4, c[0x0][0x38c] ;  /* 0x00007180ff0477ac */ /* 0x000e620008000800 */
[----:B--2---:R-:W2:Y:S01]  /*0a00*/  LDC.64 R6, c[0x0][0x390] ;  /* 0x0000e400ff067b82 */ /* 0x004ea20000000a00 */
[----:B0-----:R-:W-:Y:S02]  /*0a10*/  CS2R R2, SRZ ;  /* 0x0000000000027805 */ /* 0x001fe4000001ff00 */
[----:B-1----:R-:W-:-:S13]  /*0a20*/  ISETP.GE.AND P0, PT, R0, UR4, PT ;  /* 0x0000000400007c0c */ /* 0x002fda000bf06270 */
[----:B------:R-:W-:Y:S05]  /*0a30*/  @!P0 BRA `(.L_x_124) ;  /* 0x0000000000108947 */ /* 0x000fea0003800000 */
[----:B------:R-:W0:Y:S02]  /*0a40*/  LDC.64 R4, c[0x0][0x380] ;  /* 0x0000e000ff047b82 */ /* 0x000e240000000a00 */
[----:B0-----:R-:W-:-:S06]  /*0a50*/  IMAD.WIDE.U32 R4, R0, 0x4, R4 ;  /* 0x0000000400047825 */ /* 0x001fcc00078e0004 */
[----:B------:R-:W3:Y:S02]  /*0a60*/  LDG.E.CONSTANT R4, desc[UR8][R4.64] ;  /* 0x0000000804047981 */ /* 0x000ee4000c1e9900 */
[----:B---3--:R0:W1:Y:S02]  /*0a70*/  F2F.F64.F32 R2, R4 ;  /* 0x0000000400027310 */ /* 0x0080640000201800 */
.L_x_124:
[----:B-1----:R-:W-:Y:S01]  /*0a80*/  DADD R2, R2, R16 ;  /* 0x0000000002027229 */ /* 0x002fe20000000010 */
[----:B0-2---:R-:W-:-:S06]  /*0a90*/  IMAD.WIDE.U32 R4, R0, 0x8, R6 ;  /* 0x0000000800047825 */ /* 0x005fcc00078e0006 */
[----:B------:R-:W-:Y:S01]  /*0aa0*/  STG.E.64 desc[UR8][R4.64+0x8], R2 ;  /* 0x0000080204007986 */ /* 0x000fe2000c101b08 */
[----:B------:R-:W-:Y:S05]  /*0ab0*/  EXIT ;  /* 0x000000000000794d */ /* 0x000fea0003800000 */
.L_x_125:
        /* <DEDUP_REMOVED lines=12> */
.L_x_132:


//--------------------- .nv.shared.reserved.0     --------------------------
	.section	.nv.shared.reserved.0,"aw",@nobits
	.weak		__nv_reservedSMEM_offset_0_alias
	.size		__nv_reservedSMEM_offset_0_alias, 0, 64
	.other		__nv_reservedSMEM_offset_0_alias,@"STO_CUDA_RESERVED_SHARED STV_DEFAULT"
__nv_reservedSMEM_offset_0_alias:
	.zero		0
	.zero		64


//--------------------- .nv.constant0.sma_many_series_one_param_f32 --------------------------
	.section	.nv.constant0.sma_many_series_one_param_f32,"a",@progbits
	.sectionflags	@""
	.align	4
.nv.constant0.sma_many_series_one_param_f32:
	.zero		936


//--------------------- .nv.constant0.sma_batch_f32 --------------------------
	.section	.nv.constant0.sma_batch_f32,"a",@progbits
	.sectionflags	@""
	.align	4
.nv.constant0.sma_batch_f32:
	.zero		936


//--------------------- .nv.constant0.sma_batch_from_prefix_f64 --------------------------
	.section	.nv.constant0.sma_batch_from_prefix_f64,"a",@progbits
	.sectionflags	@""
	.align	4
.nv.constant0.sma_batch_from_prefix_f64:
	.zero		936


//--------------------- .nv.constant0.sma_exclusive_prefix_f64 --------------------------
	.section	.nv.constant0.sma_exclusive_prefix_f64,"a",@progbits
	.sectionflags	@""
	.align	4
.nv.constant0.sma_exclusive_prefix_f64:
	.zero		920


//--------------------- SYMBOLS --------------------------

	.type		.nv.reservedSmem.offset0,@object
	.size		.nv.reservedSmem.offset0,0x4
